// auto-generated by cutlass_sweep.gemm — config: {"arch": "sm_90", "cluster_m": 1, "cluster_n": 1, "dtype": "e5m2", "dtype_b": "e5m2", "layout": "nt", "stages": 5, "tile_k": 32, "tile_m": 64, "tile_n": 256}
#include "cutlass/cutlass.h"
#include "cutlass/gemm/collective/collective_builder.hpp"
#include "cutlass/gemm/device/gemm_universal_adapter.h"
#include "cutlass/gemm/kernel/gemm_universal.hpp"
#include "cutlass/epilogue/collective/collective_builder.hpp"

using ElemA = cutlass::float_e5m2_t;
using ElemB = cutlass::float_e5m2_t;
using ElemCD = cutlass::float_e5m2_t;
using Acc  = float;
using TileShape    = cute::Shape<cute::_64, cute::_256, cute::_32>;
using ClusterShape = cute::Shape<cute::_1, cute::_1, cute::_1>;

using CollectiveEpilogue = typename cutlass::epilogue::collective::CollectiveBuilder<
    cutlass::arch::Sm90, cutlass::arch::OpClassTensorOp,
    TileShape, ClusterShape,
    cutlass::epilogue::collective::EpilogueTileAuto,
    Acc, Acc,
    ElemCD, cutlass::layout::RowMajor, 128 / cutlass::sizeof_bits<ElemCD>::value,
    ElemCD, cutlass::layout::RowMajor, 128 / cutlass::sizeof_bits<ElemCD>::value,
    cutlass::epilogue::collective::EpilogueScheduleAuto
  >::CollectiveOp;

using CollectiveMainloop = typename cutlass::gemm::collective::CollectiveBuilder<
    cutlass::arch::Sm90, cutlass::arch::OpClassTensorOp,
    ElemA, cutlass::layout::RowMajor, 128 / cutlass::sizeof_bits<ElemA>::value,
    ElemB, cutlass::layout::ColumnMajor, 128 / cutlass::sizeof_bits<ElemB>::value,
    Acc,
    TileShape, ClusterShape,
    cutlass::gemm::collective::StageCount<5>,
    cutlass::gemm::collective::KernelScheduleAuto
  >::CollectiveOp;

using GemmKernel = cutlass::gemm::kernel::GemmUniversal<
    cute::Shape<int,int,int,int>,
    CollectiveMainloop,
    CollectiveEpilogue
>;
using Gemm = cutlass::gemm::device::GemmUniversalAdapter<GemmKernel>;

// Force the device kernel symbol into the cubin without needing a host main.
auto* _anchor = &cutlass::device_kernel<GemmKernel>;


// ===== COMPILED SASS (sm_90a) =====

	.target	sm_90a

	.elftype	@"ET_EXEC"


//--------------------- .note.nv.tkinfo           --------------------------
	.section	.note.nv.tkinfo,"",@"SHT_NOTE"
	.sectionflags	@"SHF_NOTE_NV_TKINFO"
	.tkinfo
        /*0018*/ 	.word	0x00000002
        /*0030*/ 	.string	""
        /*0030*/ 	.string	"ptxas"
        /*0030*/ 	.string	"Cuda compilation tools, release 13.0, V13.0.88"
        /*0030*/ 	.string	"Build cuda_13.0.r13.0/compiler.36424714_0"
        /*0030*/ 	.string	"-arch sm_90a -m 64 "



//--------------------- .note.nv.cuinfo           --------------------------
	.section	.note.nv.cuinfo,"",@"SHT_NOTE"
	.sectionflags	@"SHF_NOTE_NV_CUINFO"
        /*0018*/ 	.short	0x0002
        /*001a*/ 	.short	0x005a
        /*001c*/ 	.short	0x0082
	.zero		2


//--------------------- .nv.info                  --------------------------
	.section	.nv.info,"",@"SHT_CUDA_INFO"
	.align	4


	//----- nvinfo : EIATTR_REGCOUNT
	.align		4
        /*0000*/ 	.byte	0x04, 0x2f
        /*0002*/ 	.short	(.L_12 - .L_11)
	.align		4
.L_11:
        /*0004*/ 	.word	index@(_ZN7cutlass13device_kernelINS_4gemm6kernel13GemmUniversalIN4cute5tupleIJiiiiEEENS1_10collective13CollectiveMmaINS1_37MainloopSm90TmaGmmaWarpSpecializedFP8ILi5ENS5_IJNS4_1CILi1EEESB_SB_EEENS1_32KernelTmaWarpSpecializedPingpongEEENS5_IJNSA_ILi64EEENSA_ILi256EEENSA_ILi32EEEEEENS_12float_e5m2_tENS5_IJlSB_lEEESJ_SK_NS4_8TiledMMAINS4_8MMA_AtomIJNS4_4SM904GMMA31MMA_64x256x32_F32E5M2E5M2_SS_TNILNSO_7ScaleInE1ELSQ_1EEEEEENS4_6LayoutISC_NS5_IJNSA_ILi0EEESU_SU_EEEEENS5_IJNS4_10UnderscoreESX_SX_EEEEENS4_13SM90_TMA_LOADENS4_14ComposedLayoutINS4_7SwizzleILi1ELi4ELi3EEENS4_18smem_ptr_flag_bitsILi8EEENST_INS5_IJNSA_ILi8EEESH_EEENS5_IJSH_SB_EEEEEEEvNS4_8identityES10_S1A_vS1B_EENS_8epilogue10collective6detail29Sm90TmaWarpSpecializedAdapterINS1E_15DefaultEpilogueISJ_SK_SK_NS1D_6thread17LinearCombinationISJ_Li1EffLNS1I_9ScaleType4KindE0ELNS_15FloatRoundStyleE2ESJ_EENS1_15EpilogueDefaultEEEEEvvEEEEvNT_6ParamsE)
        /*0008*/ 	.word	0x000000a8


	//----- nvinfo : EIATTR_FRAME_SIZE
	.align		4
.L_12:
        /*000c*/ 	.byte	0x04, 0x11
        /*000e*/ 	.short	(.L_14 - .L_13)
	.align		4
.L_13:
        /*0010*/ 	.word	index@(_ZN7cutlass13device_kernelINS_4gemm6kernel13GemmUniversalIN4cute5tupleIJiiiiEEENS1_10collective13CollectiveMmaINS1_37MainloopSm90TmaGmmaWarpSpecializedFP8ILi5ENS5_IJNS4_1CILi1EEESB_SB_EEENS1_32KernelTmaWarpSpecializedPingpongEEENS5_IJNSA_ILi64EEENSA_ILi256EEENSA_ILi32EEEEEENS_12float_e5m2_tENS5_IJlSB_lEEESJ_SK_NS4_8TiledMMAINS4_8MMA_AtomIJNS4_4SM904GMMA31MMA_64x256x32_F32E5M2E5M2_SS_TNILNSO_7ScaleInE1ELSQ_1EEEEEENS4_6LayoutISC_NS5_IJNSA_ILi0EEESU_SU_EEEEENS5_IJNS4_10UnderscoreESX_SX_EEEEENS4_13SM90_TMA_LOADENS4_14ComposedLayoutINS4_7SwizzleILi1ELi4ELi3EEENS4_18smem_ptr_flag_bitsILi8EEENST_INS5_IJNSA_ILi8EEESH_EEENS5_IJSH_SB_EEEEEEEvNS4_8identityES10_S1A_vS1B_EENS_8epilogue10collective6detail29Sm90TmaWarpSpecializedAdapterINS1E_15DefaultEpilogueISJ_SK_SK_NS1D_6thread17LinearCombinationISJ_Li1EffLNS1I_9ScaleType4KindE0ELNS_15FloatRoundStyleE2ESJ_EENS1_15EpilogueDefaultEEEEEvvEEEEvNT_6ParamsE)
        /*0014*/ 	.word	0x00000110


	//----- nvinfo : EIATTR_MIN_STACK_SIZE
	.align		4
.L_14:
        /*0018*/ 	.byte	0x04, 0x12
        /*001a*/ 	.short	(.L_16 - .L_15)
	.align		4
.L_15:
        /*001c*/ 	.word	index@(_ZN7cutlass13device_kernelINS_4gemm6kernel13GemmUniversalIN4cute5tupleIJiiiiEEENS1_10collective13CollectiveMmaINS1_37MainloopSm90TmaGmmaWarpSpecializedFP8ILi5ENS5_IJNS4_1CILi1EEESB_SB_EEENS1_32KernelTmaWarpSpecializedPingpongEEENS5_IJNSA_ILi64EEENSA_ILi256EEENSA_ILi32EEEEEENS_12float_e5m2_tENS5_IJlSB_lEEESJ_SK_NS4_8TiledMMAINS4_8MMA_AtomIJNS4_4SM904GMMA31MMA_64x256x32_F32E5M2E5M2_SS_TNILNSO_7ScaleInE1ELSQ_1EEEEEENS4_6LayoutISC_NS5_IJNSA_ILi0EEESU_SU_EEEEENS5_IJNS4_10UnderscoreESX_SX_EEEEENS4_13SM90_TMA_LOADENS4_14ComposedLayoutINS4_7SwizzleILi1ELi4ELi3EEENS4_18smem_ptr_flag_bitsILi8EEENST_INS5_IJNSA_ILi8EEESH_EEENS5_IJSH_SB_EEEEEEEvNS4_8identityES10_S1A_vS1B_EENS_8epilogue10collective6detail29Sm90TmaWarpSpecializedAdapterINS1E_15DefaultEpilogueISJ_SK_SK_NS1D_6thread17LinearCombinationISJ_Li1EffLNS1I_9ScaleType4KindE0ELNS_15FloatRoundStyleE2ESJ_EENS1_15EpilogueDefaultEEEEEvvEEEEvNT_6ParamsE)
        /*0020*/ 	.word	0x00000110
.L_16:


//--------------------- .nv.compat                --------------------------
	.section	.nv.compat,"",@"SHT_CUDA_COMPAT_INFO"
	.align	4
        /*0000*/ 	.byte	0x02, 0x09, 0x01, 0x00, 0x02, 0x02, 0x04, 0x00, 0x02, 0x05, 0x05, 0x00, 0x03, 0x07, 0x01, 0x01
        /*0010*/ 	.byte	0x02, 0x03, 0x01, 0x00, 0x02, 0x06, 0x01, 0x00, 0x04, 0x0b, 0x08, 0x00, 0x00, 0x00, 0x00, 0x00
        /*0020*/ 	.byte	0x00, 0x00, 0x00, 0x00


//--------------------- .nv.info._ZN7cutlass13device_kernelINS_4gemm6kernel13GemmUniversalIN4cute5tupleIJiiiiEEENS1_10collective13CollectiveMmaINS1_37MainloopSm90TmaGmmaWarpSpecializedFP8ILi5ENS5_IJNS4_1CILi1EEESB_SB_EEENS1_32KernelTmaWarpSpecializedPingpongEEENS5_IJNSA_ILi64EEENSA_ILi256EEENSA_ILi32EEEEEENS_12float_e5m2_tENS5_IJlSB_lEEESJ_SK_NS4_8TiledMMAINS4_8MMA_AtomIJNS4_4SM904GMMA31MMA_64x256x32_F32E5M2E5M2_SS_TNILNSO_7ScaleInE1ELSQ_1EEEEEENS4_6LayoutISC_NS5_IJNSA_ILi0EEESU_SU_EEEEENS5_IJNS4_10UnderscoreESX_SX_EEEEENS4_13SM90_TMA_LOADENS4_14ComposedLayoutINS4_7SwizzleILi1ELi4ELi3EEENS4_18smem_ptr_flag_bitsILi8EEENST_INS5_IJNSA_ILi8EEESH_EEENS5_IJSH_SB_EEEEEEEvNS4_8identityES10_S1A_vS1B_EENS_8epilogue10collective6detail29Sm90TmaWarpSpecializedAdapterINS1E_15DefaultEpilogueISJ_SK_SK_NS1D_6thread17LinearCombinationISJ_Li1EffLNS1I_9ScaleType4KindE0ELNS_15FloatRoundStyleE2ESJ_EENS1_15EpilogueDefaultEEEEEvvEEEEvNT_6ParamsE --------------------------
	.section	.nv.info._ZN7cutlass13device_kernelINS_4gemm6kernel13GemmUniversalIN4cute5tupleIJiiiiEEENS1_10collective13CollectiveMmaINS1_37MainloopSm90TmaGmmaWarpSpecializedFP8ILi5ENS5_IJNS4_1CILi1EEESB_SB_EEENS1_32KernelTmaWarpSpecializedPingpongEEENS5_IJNSA_ILi64EEENSA_ILi256EEENSA_ILi32EEEEEENS_12float_e5m2_tENS5_IJlSB_lEEESJ_SK_NS4_8TiledMMAINS4_8MMA_AtomIJNS4_4SM904GMMA31MMA_64x256x32_F32E5M2E5M2_SS_TNILNSO_7ScaleInE1ELSQ_1EEEEEENS4_6LayoutISC_NS5_IJNSA_ILi0EEESU_SU_EEEEENS5_IJNS4_10UnderscoreESX_SX_EEEEENS4_13SM90_TMA_LOADENS4_14ComposedLayoutINS4_7SwizzleILi1ELi4ELi3EEENS4_18smem_ptr_flag_bitsILi8EEENST_INS5_IJNSA_ILi8EEESH_EEENS5_IJSH_SB_EEEEEEEvNS4_8identityES10_S1A_vS1B_EENS_8epilogue10collective6detail29Sm90TmaWarpSpecializedAdapterINS1E_15DefaultEpilogueISJ_SK_SK_NS1D_6thread17LinearCombinationISJ_Li1EffLNS1I_9ScaleType4KindE0ELNS_15FloatRoundStyleE2ESJ_EENS1_15EpilogueDefaultEEEEEvvEEEEvNT_6ParamsE,"",@"SHT_CUDA_INFO"
	.sectionflags	@""
	.align	4


	//----- nvinfo : EIATTR_CUDA_API_VERSION
	.align		4
        /*0000*/ 	.byte	0x04, 0x37
        /*0002*/ 	.short	(.L_18 - .L_17)
.L_17:
        /*0004*/ 	.word	0x00000082


	//----- nvinfo : EIATTR_KPARAM_INFO
	.align		4
.L_18:
        /*0008*/ 	.byte	0x04, 0x17
        /*000a*/ 	.short	(.L_20 - .L_19)
.L_19:
        /*000c*/ 	.word	0x00000000
        /*0010*/ 	.short	0x0000
        /*0012*/ 	.short	0x0070
        /*0014*/ 	.byte	0x00, 0xf0, 0x01, 0x10


	//----- nvinfo : EIATTR_SPARSE_MMA_MASK
	.align		4
.L_20:
        /*0018*/ 	.byte	0x03, 0x50
        /*001a*/ 	.short	0x0000


	//----- nvinfo : EIATTR_MAXREG_COUNT
	.align		4
        /*001c*/ 	.byte	0x03, 0x1b
        /*001e*/ 	.short	0x00a8


	//----- nvinfo : EIATTR_NUM_BARRIERS
	.align		4
        /*0020*/ 	.byte	0x02, 0x4c
        /*0022*/ 	.byte	0x01
	.zero		1


	//----- nvinfo : EIATTR_ANNOTATIONS
	.align		4
        /*0024*/ 	.byte	0x04, 0x55
        /*0026*/ 	.short	(.L_22 - .L_21)


	//   ....[0]....
.L_21:
        /*0028*/ 	.word	0x00000001
        /*002c*/ 	.byte	0x70, 0x0b, 0x00, 0x00, 0x01, 0x00, 0x00, 0x00, 0xa0, 0x0b, 0x00, 0x00, 0x01, 0x00, 0x00, 0x00
        /* <DEDUP_REMOVED lines=206> */
        /*0d1c*/ 	.byte	0x40, 0xff, 0x00, 0x00


	//----- nvinfo : EIATTR_MERCURY_ISA_VERSION
	.align		4
.L_22:
        /*0d20*/ 	.byte	0x03, 0x5f
        /*0d22*/ 	.short	0x0101


	//----- nvinfo : EIATTR_INT_WARP_WIDE_INSTR_OFFSETS
	.align		4
        /*0d24*/ 	.byte	0x04, 0x31
        /*0d26*/ 	.short	(.L_24 - .L_23)


	//   ....[0]....
.L_23:
        /*0d28*/ 	.word	0x000004d0


	//   ....[1]....
        /*0d2c*/ 	.word	0x000004e0


	//   ....[2]....
        /*0d30*/ 	.word	0x00000550


	//   ....[3]....
        /*0d34*/ 	.word	0x00000560


	//   ....[4]....
        /*0d38*/ 	.word	0x00000570


	//   ....[5]....
        /*0d3c*/ 	.word	0x00000590


	//   ....[6]....
        /*0d40*/ 	.word	0x000005f0


	//   ....[7]....
        /*0d44*/ 	.word	0x00000610


	//----- nvinfo : EIATTR_COOP_GROUP_MASK_REGIDS
	.align		4
.L_24:
        /*0d48*/ 	.byte	0x04, 0x29
        /*0d4a*/ 	.short	(.L_26 - .L_25)


	//   ....[0]....
.L_25:
        /*0d4c*/ 	.word	0xffffffff


	//   ....[1]....
        /*0d50*/ 	.word	0xffffffff


	//   ....[2]....
        /*0d54*/ 	.word	0xffffffff


	//   ....[3]....
        /*0d58*/ 	.word	0xffffffff


	//   ....[4]....
        /*0d5c*/ 	.word	0xffffffff


	//   ....[5]....
        /*0d60*/ 	.word	0xffffffff


	//----- nvinfo : EIATTR_COOP_GROUP_INSTR_OFFSETS
	.align		4
.L_26:
        /*0d64*/ 	.byte	0x04, 0x28
        /*0d66*/ 	.short	(.L_28 - .L_27)


	//   ....[0]....
.L_27:
        /*0d68*/ 	.word	0x00000060


	//   ....[1]....
        /*0d6c*/ 	.word	0x00000090


	//   ....[2]....
        /*0d70*/ 	.word	0x00000190


	//   ....[3]....
        /*0d74*/ 	.word	0x000003c0


	//   ....[4]....
        /*0d78*/ 	.word	0x00000400


	//   ....[5]....
        /*0d7c*/ 	.word	0x00000440


	//----- nvinfo : EIATTR_REG_RECONFIG
	.align		4
.L_28:
        /*0d80*/ 	.byte	0x01, 0x54
	.zero		2


	//----- nvinfo : EIATTR_MBARRIER_INSTR_OFFSETS
	.align		4
        /*0d84*/ 	.byte	0x04, 0x39
        /*0d86*/ 	.short	(.L_30 - .L_29)


	//   ....[0]....
.L_29:
        /*0d88*/ 	.word	0x00000310
        /*0d8c*/ 	.word	0x000000ff
        /*0d90*/ 	.word	0x00000000
        /*0d94*/ 	.short	0x0100
        /*0d96*/ 	.byte	0x07
	.zero		1


	//   ....[1]....
        /*0d98*/ 	.word	0x00000320
        /*0d9c*/ 	.word	0x000000ff
        /*0da0*/ 	.word	0x00000028
        /*0da4*/ 	.short	0x0100
        /*0da6*/ 	.byte	0x07
	.zero		1


	//   ....[2]....
        /*0da8*/ 	.word	0x00000330
        /*0dac*/ 	.word	0x000000ff
        /*0db0*/ 	.word	0x00000008
        /*0db4*/ 	.short	0x0100
        /*0db6*/ 	.byte	0x07
	.zero		1


	//   ....[3]....
        /*0db8*/ 	.word	0x00000340
        /*0dbc*/ 	.word	0x000000ff
        /*0dc0*/ 	.word	0x00000030
        /*0dc4*/ 	.short	0x0100
        /*0dc6*/ 	.byte	0x07
	.zero		1


	//   ....[4]....
        /*0dc8*/ 	.word	0x00000350
        /*0dcc*/ 	.word	0x000000ff
        /*0dd0*/ 	.word	0x00000010
        /*0dd4*/ 	.short	0x0100
        /*0dd6*/ 	.byte	0x07
	.zero		1


	//   ....[5]....
        /*0dd8*/ 	.word	0x00000360
        /*0ddc*/ 	.word	0x000000ff
        /*0de0*/ 	.word	0x00000038
        /*0de4*/ 	.short	0x0100
        /*0de6*/ 	.byte	0x07
	.zero		1


	//   ....[6]....
        /*0de8*/ 	.word	0x00000370
        /*0dec*/ 	.word	0x000000ff
        /*0df0*/ 	.word	0x00000018
        /*0df4*/ 	.short	0x0100
        /*0df6*/ 	.byte	0x07
	.zero		1


	//   ....[7]....
        /*0df8*/ 	.word	0x00000380
        /*0dfc*/ 	.word	0x000000ff
        /*0e00*/ 	.word	0x00000040
        /*0e04*/ 	.short	0x0100
        /*0e06*/ 	.byte	0x07
	.zero		1


	//   ....[8]....
        /*0e08*/ 	.word	0x00000390
        /*0e0c*/ 	.word	0x000000ff
        /*0e10*/ 	.word	0x00000020
        /*0e14*/ 	.short	0x0100
        /*0e16*/ 	.byte	0x07
	.zero		1


	//   ....[9]....
        /*0e18*/ 	.word	0x000003a0
        /*0e1c*/ 	.word	0x000000ff
        /*0e20*/ 	.word	0x00000048
        /*0e24*/ 	.short	0x0100
        /*0e26*/ 	.byte	0x07
	.zero		1


	//   ....[10]....
        /*0e28*/ 	.word	0x00000630
        /*0e2c*/ 	.word	0x000000ff
        /*0e30*/ 	.word	0x00000080
        /*0e34*/ 	.short	0x0100
        /*0e36*/ 	.byte	0x07
	.zero		1


	//   ....[11]....
        /*0e38*/ 	.word	0x00000640
        /*0e3c*/ 	.word	0x000000ff
        /*0e40*/ 	.word	0x00000088
        /*0e44*/ 	.short	0x0100
        /*0e46*/ 	.byte	0x07
	.zero		1


	//   ....[12]....
        /*0e48*/ 	.word	0x00000680
        /*0e4c*/ 	.word	0x000000ff
        /*0e50*/ 	.word	0x00000060
        /*0e54*/ 	.short	0x0100
        /*0e56*/ 	.byte	0x0a
	.zero		1


	//   ....[13]....
        /*0e58*/ 	.word	0x000006a0
        /*0e5c*/ 	.word	0x000000ff
        /*0e60*/ 	.word	0x00000068
        /*0e64*/ 	.short	0x0100
        /*0e66*/ 	.byte	0x0a
	.zero		1


	//   ....[14]....
        /*0e68*/ 	.word	0x000006b0
        /*0e6c*/ 	.word	0x000000ff
        /*0e70*/ 	.word	0x00000070
        /*0e74*/ 	.short	0x0100
        /*0e76*/ 	.byte	0x0a
	.zero		1


	//   ....[15]....
        /*0e78*/ 	.word	0x000006c0
        /*0e7c*/ 	.word	0x000000ff
        /*0e80*/ 	.word	0x00000078
        /*0e84*/ 	.short	0x0100
        /*0e86*/ 	.byte	0x0a
	.zero		1


	//   ....[16]....
        /*0e88*/ 	.word	0x000015a0
        /*0e8c*/ 	.word	0x000000ff
        /*0e90*/ 	.word	0xfffffff8
        /*0e94*/ 	.short	0x010a
        /*0e96*/ 	.byte	0x11
	.zero		1


	//   ....[17]....
        /*0e98*/ 	.word	0x00001f80
        /*0e9c*/ 	.word	0x000000ff
        /*0ea0*/ 	.word	0x00000000
        /*0ea4*/ 	.short	0x010a
        /*0ea6*/ 	.byte	0x06
	.zero		1


	//   ....[18]....
        /*0ea8*/ 	.word	0x00001fc0
        /*0eac*/ 	.word	0x000000ff
        /*0eb0*/ 	.word	0x00000000
        /*0eb4*/ 	.short	0x010a
        /*0eb6*/ 	.byte	0x06
	.zero		1


	//   ....[19]....
        /*0eb8*/ 	.word	0x00003150
        /*0ebc*/ 	.word	0x000000ff
        /*0ec0*/ 	.word	0x00000000
        /*0ec4*/ 	.short	0x010a
        /*0ec6*/ 	.byte	0x09
	.zero		1


	//   ....[20]....
        /*0ec8*/ 	.word	0x00003190
        /*0ecc*/ 	.word	0x000000ff
        /*0ed0*/ 	.word	0x00000000
        /*0ed4*/ 	.short	0x010a
        /*0ed6*/ 	.byte	0x09
	.zero		1


	//   ....[21]....
        /*0ed8*/ 	.word	0x00004190
        /*0edc*/ 	.word	0x000000ff
        /*0ee0*/ 	.word	0x00000000
        /*0ee4*/ 	.short	0x0101
        /*0ee6*/ 	.byte	0x08
	.zero		1


	//   ....[22]....
        /*0ee8*/ 	.word	0x00005240
        /*0eec*/ 	.word	0x000000e3
        /*0ef0*/ 	.word	0x00000000
        /*0ef4*/ 	.short	0x0101
        /*0ef6*/ 	.byte	0x1d
	.zero		1


	//   ....[23]....
        /*0ef8*/ 	.word	0x00005360
        /*0efc*/ 	.word	0x000000ff
        /*0f00*/ 	.word	0x00000000
        /*0f04*/ 	.short	0x0101
        /*0f06*/ 	.byte	0x08
	.zero		1


	//   ....[24]....
        /*0f08*/ 	.word	0x00005410
        /*0f0c*/ 	.word	0x000000ff
        /*0f10*/ 	.word	0x00000008
        /*0f14*/ 	.short	0x010a
        /*0f16*/ 	.byte	0x11
	.zero		1


	//   ....[25]....
        /*0f18*/ 	.word	0x0000e600
        /*0f1c*/ 	.word	0x00000003
        /*0f20*/ 	.word	0x00000000
        /*0f24*/ 	.short	0x0101
        /*0f26*/ 	.byte	0x1d
	.zero		1


	//   ....[26]....
        /*0f28*/ 	.word	0x0000f000
        /*0f2c*/ 	.word	0x0000000b
        /*0f30*/ 	.word	0x00000028
        /*0f34*/ 	.short	0x010a
        /*0f36*/ 	.byte	0x3f
	.zero		1


	//   ....[27]....
        /*0f38*/ 	.word	0x0000f3b0
        /*0f3c*/ 	.word	0x00000004
        /*0f40*/ 	.word	0x00000088
        /*0f44*/ 	.short	0x0101
        /*0f46*/ 	.byte	0x3f
	.zero		1


	//   ....[28]....
        /*0f48*/ 	.word	0x0000fba0
        /*0f4c*/ 	.word	0x00000007
        /*0f50*/ 	.word	0x00000000
        /*0f54*/ 	.short	0x010a
        /*0f56*/ 	.byte	0x3f
	.zero		1


	//   ....[29]....
        /*0f58*/ 	.word	0x0000fc20
        /*0f5c*/ 	.word	0x00000009
        /*0f60*/ 	.word	0x00000000
        /*0f64*/ 	.short	0x010a
        /*0f66*/ 	.byte	0x3f
	.zero		1


	//   ....[30]....
        /*0f68*/ 	.word	0x0000fcb0
        /*0f6c*/ 	.word	0x00000006
        /*0f70*/ 	.word	0x00000000
        /*0f74*/ 	.short	0x010a
        /*0f76*/ 	.byte	0x3f
	.zero		1


	//   ....[31]....
        /*0f78*/ 	.word	0x0000fd40
        /*0f7c*/ 	.word	0x00000009
        /*0f80*/ 	.word	0x00000000
        /*0f84*/ 	.short	0x010a
        /*0f86*/ 	.byte	0x3f
	.zero		1


	//   ....[32]....
        /*0f88*/ 	.word	0x0000fdd0
        /*0f8c*/ 	.word	0x00000003
        /*0f90*/ 	.word	0x00000000
        /*0f94*/ 	.short	0x010a
        /*0f96*/ 	.byte	0x3f
	.zero		1


	//   ....[33]....
        /*0f98*/ 	.word	0x0000fe40
        /*0f9c*/ 	.word	0x00000003
        /*0fa0*/ 	.word	0xfffffff8
        /*0fa4*/ 	.short	0x010a
        /*0fa6*/ 	.byte	0x3f
	.zero		1


	//   ....[34]....
        /*0fa8*/ 	.word	0x0000fea0
        /*0fac*/ 	.word	0x00000003
        /*0fb0*/ 	.word	0x00000000
        /*0fb4*/ 	.short	0x010a
        /*0fb6*/ 	.byte	0x3f
	.zero		1


	//   ....[35]....
        /*0fb8*/ 	.word	0x0000ff10
        /*0fbc*/ 	.word	0x00000000
        /*0fc0*/ 	.word	0x00000000
        /*0fc4*/ 	.short	0x010a
        /*0fc6*/ 	.byte	0x3f
	.zero		1


	//   ....[36]....
        /*0fc8*/ 	.word	0x0000ff80
        /*0fcc*/ 	.word	0x00000019
        /*0fd0*/ 	.word	0x00000008
        /*0fd4*/ 	.short	0x010a
        /*0fd6*/ 	.byte	0x3f
	.zero		1


	//   ....[37]....
        /*0fd8*/ 	.word	0x00010050
        /*0fdc*/ 	.word	0x0000000b
        /*0fe0*/ 	.word	0x00000028
        /*0fe4*/ 	.short	0x010a
        /*0fe6*/ 	.byte	0x3f
	.zero		1


	//   ....[38]....
        /*0fe8*/ 	.word	0x00010130
        /*0fec*/ 	.word	0x00000007
        /*0ff0*/ 	.word	0x00000000
        /*0ff4*/ 	.short	0x010a
        /*0ff6*/ 	.byte	0x3f
	.zero		1


	//   ....[39]....
        /*0ff8*/ 	.word	0x00010180
        /*0ffc*/ 	.word	0x00000009
        /*1000*/ 	.word	0x00000000
        /*1004*/ 	.short	0x010a
        /*1006*/ 	.byte	0x3f
	.zero		1


	//   ....[40]....
        /*1008*/ 	.word	0x000101d0
        /*100c*/ 	.word	0x00000006
        /*1010*/ 	.word	0x00000000
        /*1014*/ 	.short	0x010a
        /*1016*/ 	.byte	0x3f
	.zero		1


	//   ....[41]....
        /*1018*/ 	.word	0x00010220
        /*101c*/ 	.word	0x00000009
        /*1020*/ 	.word	0x00000000
        /*1024*/ 	.short	0x010a
        /*1026*/ 	.byte	0x3f
	.zero		1


	//----- nvinfo : EIATTR_NUM_MBARRIERS
	.align		4
.L_30:
        /*1028*/ 	.byte	0x03, 0x38
        /*102a*/ 	.short	0x0010


	//----- nvinfo : EIATTR_EXIT_INSTR_OFFSETS
	.align		4
        /*102c*/ 	.byte	0x04, 0x1c
        /*102e*/ 	.short	(.L_32 - .L_31)


	//   ....[0]....
.L_31:
        /*1030*/ 	.word	0x000012d0


	//   ....[1]....
        /*1034*/ 	.word	0x00001330


	//   ....[2]....
        /*1038*/ 	.word	0x0000ed10


	//   ....[3]....
        /*103c*/ 	.word	0x0000ed40


	//   ....[4]....
        /*1040*/ 	.word	0x0000fe20


	//----- nvinfo : EIATTR_MAX_THREADS
	.align		4
.L_32:
        /*1044*/ 	.byte	0x04, 0x05
        /*1046*/ 	.short	(.L_34 - .L_33)
.L_33:
        /*1048*/ 	.word	0x00000180
        /*104c*/ 	.word	0x00000001
        /*1050*/ 	.word	0x00000001


	//----- nvinfo : EIATTR_CRS_STACK_SIZE
	.align		4
.L_34:
        /*1054*/ 	.byte	0x04, 0x1e
        /*1056*/ 	.short	(.L_36 - .L_35)
.L_35:
        /*1058*/ 	.word	0x00000000


	//----- nvinfo : EIATTR_CBANK_PARAM_SIZE
	.align		4
.L_36:
        /*105c*/ 	.byte	0x03, 0x19
        /*105e*/ 	.short	0x0470


	//----- nvinfo : EIATTR_PARAM_CBANK
	.align		4
        /*1060*/ 	.byte	0x04, 0x0a
        /*1062*/ 	.short	(.L_38 - .L_37)
	.align		4
.L_37:
        /*1064*/ 	.word	index@(.nv.constant0._ZN7cutlass13device_kernelINS_4gemm6kernel13GemmUniversalIN4cute5tupleIJiiiiEEENS1_10collective13CollectiveMmaINS1_37MainloopSm90TmaGmmaWarpSpecializedFP8ILi5ENS5_IJNS4_1CILi1EEESB_SB_EEENS1_32KernelTmaWarpSpecializedPingpongEEENS5_IJNSA_ILi64EEENSA_ILi256EEENSA_ILi32EEEEEENS_12float_e5m2_tENS5_IJlSB_lEEESJ_SK_NS4_8TiledMMAINS4_8MMA_AtomIJNS4_4SM904GMMA31MMA_64x256x32_F32E5M2E5M2_SS_TNILNSO_7ScaleInE1ELSQ_1EEEEEENS4_6LayoutISC_NS5_IJNSA_ILi0EEESU_SU_EEEEENS5_IJNS4_10UnderscoreESX_SX_EEEEENS4_13SM90_TMA_LOADENS4_14ComposedLayoutINS4_7SwizzleILi1ELi4ELi3EEENS4_18smem_ptr_flag_bitsILi8EEENST_INS5_IJNSA_ILi8EEESH_EEENS5_IJSH_SB_EEEEEEEvNS4_8identityES10_S1A_vS1B_EENS_8epilogue10collective6detail29Sm90TmaWarpSpecializedAdapterINS1E_15DefaultEpilogueISJ_SK_SK_NS1D_6thread17LinearCombinationISJ_Li1EffLNS1I_9ScaleType4KindE0ELNS_15FloatRoundStyleE2ESJ_EENS1_15EpilogueDefaultEEEEEvvEEEEvNT_6ParamsE)
        /*1068*/ 	.short	0x0210
        /*106a*/ 	.short	0x0470


	//----- nvinfo : EIATTR_SW_WAR
	.align		4
.L_38:
        /*106c*/ 	.byte	0x04, 0x36
        /*106e*/ 	.short	(.L_40 - .L_39)
.L_39:
        /*1070*/ 	.word	0x00000008
.L_40:


//--------------------- .nv.callgraph             --------------------------
	.section	.nv.callgraph,"",@"SHT_CUDA_CALLGRAPH"
	.align	4
	.sectionentsize	8
	.align		4
        /*0000*/ 	.word	0x00000000
	.align		4
        /*0004*/ 	.word	0xffffffff
	.align		4
        /*0008*/ 	.word	0x00000000
	.align		4
        /*000c*/ 	.word	0xfffffffe
	.align		4
        /*0010*/ 	.word	0x00000000
	.align		4
        /*0014*/ 	.word	0xfffffffd
	.align		4
        /*0018*/ 	.word	0x00000000
	.align		4
        /*001c*/ 	.word	0xfffffffc


//--------------------- .nv.constant4             --------------------------
	.section	.nv.constant4,"a",@progbits
	.align	8
	.align		8
.nv.constant4:
        /*0000*/ 	.dword	_ZN40_INTERNAL_c3b4a4b6_4_k_cu_2e7e6811_215154cuda3std3__45__cpo5beginE
	.align		8
        /*0008*/ 	.dword	_ZN40_INTERNAL_c3b4a4b6_4_k_cu_2e7e6811_215154cuda3std3__45__cpo3endE
	.align		8
        /*0010*/ 	.dword	_ZN40_INTERNAL_c3b4a4b6_4_k_cu_2e7e6811_215154cuda3std3__45__cpo6cbeginE
	.align		8
        /*0018*/ 	.dword	_ZN40_INTERNAL_c3b4a4b6_4_k_cu_2e7e6811_215154cuda3std3__45__cpo4cendE
	.align		8
        /*0020*/ 	.dword	_ZN40_INTERNAL_c3b4a4b6_4_k_cu_2e7e6811_215154cuda3std3__442_GLOBAL__N__c3b4a4b6_4_k_cu_2e7e6811_215156ignoreE
	.align		8
        /*0028*/ 	.dword	_ZN40_INTERNAL_c3b4a4b6_4_k_cu_2e7e6811_215154cuda3std3__419piecewise_constructE
	.align		8
        /*0030*/ 	.dword	_ZN40_INTERNAL_c3b4a4b6_4_k_cu_2e7e6811_215154cuda3std3__48in_placeE
	.align		8
        /*0038*/ 	.dword	_ZN40_INTERNAL_c3b4a4b6_4_k_cu_2e7e6811_215154cuda3std6ranges3__45__cpo4swapE
	.align		8
        /*0040*/ 	.dword	_ZN40_INTERNAL_c3b4a4b6_4_k_cu_2e7e6811_215154cuda3std6ranges3__45__cpo9iter_moveE
	.align		8
        /*0048*/ 	.dword	_ZN40_INTERNAL_c3b4a4b6_4_k_cu_2e7e6811_215154cute7productE
	.align		8
        /*0050*/ 	.dword	_ZN40_INTERNAL_c3b4a4b6_4_k_cu_2e7e6811_215154cute1_E


//--------------------- .text._ZN7cutlass13device_kernelINS_4gemm6kernel13GemmUniversalIN4cute5tupleIJiiiiEEENS1_10collective13CollectiveMmaINS1_37MainloopSm90TmaGmmaWarpSpecializedFP8ILi5ENS5_IJNS4_1CILi1EEESB_SB_EEENS1_32KernelTmaWarpSpecializedPingpongEEENS5_IJNSA_ILi64EEENSA_ILi256EEENSA_ILi32EEEEEENS_12float_e5m2_tENS5_IJlSB_lEEESJ_SK_NS4_8TiledMMAINS4_8MMA_AtomIJNS4_4SM904GMMA31MMA_64x256x32_F32E5M2E5M2_SS_TNILNSO_7ScaleInE1ELSQ_1EEEEEENS4_6LayoutISC_NS5_IJNSA_ILi0EEESU_SU_EEEEENS5_IJNS4_10UnderscoreESX_SX_EEEEENS4_13SM90_TMA_LOADENS4_14ComposedLayoutINS4_7SwizzleILi1ELi4ELi3EEENS4_18smem_ptr_flag_bitsILi8EEENST_INS5_IJNSA_ILi8EEESH_EEENS5_IJSH_SB_EEEEEEEvNS4_8identityES10_S1A_vS1B_EENS_8epilogue10collective6detail29Sm90TmaWarpSpecializedAdapterINS1E_15DefaultEpilogueISJ_SK_SK_NS1D_6thread17LinearCombinationISJ_Li1EffLNS1I_9ScaleType4KindE0ELNS_15FloatRoundStyleE2ESJ_EENS1_15EpilogueDefaultEEEEEvvEEEEvNT_6ParamsE --------------------------
	.section	.text._ZN7cutlass13device_kernelINS_4gemm6kernel13GemmUniversalIN4cute5tupleIJiiiiEEENS1_10collective13CollectiveMmaINS1_37MainloopSm90TmaGmmaWarpSpecializedFP8ILi5ENS5_IJNS4_1CILi1EEESB_SB_EEENS1_32KernelTmaWarpSpecializedPingpongEEENS5_IJNSA_ILi64EEENSA_ILi256EEENSA_ILi32EEEEEENS_12float_e5m2_tENS5_IJlSB_lEEESJ_SK_NS4_8TiledMMAINS4_8MMA_AtomIJNS4_4SM904GMMA31MMA_64x256x32_F32E5M2E5M2_SS_TNILNSO_7ScaleInE1ELSQ_1EEEEEENS4_6LayoutISC_NS5_IJNSA_ILi0EEESU_SU_EEEEENS5_IJNS4_10UnderscoreESX_SX_EEEEENS4_13SM90_TMA_LOADENS4_14ComposedLayoutINS4_7SwizzleILi1ELi4ELi3EEENS4_18smem_ptr_flag_bitsILi8EEENST_INS5_IJNSA_ILi8EEESH_EEENS5_IJSH_SB_EEEEEEEvNS4_8identityES10_S1A_vS1B_EENS_8epilogue10collective6detail29Sm90TmaWarpSpecializedAdapterINS1E_15DefaultEpilogueISJ_SK_SK_NS1D_6thread17LinearCombinationISJ_Li1EffLNS1I_9ScaleType4KindE0ELNS_15FloatRoundStyleE2ESJ_EENS1_15EpilogueDefaultEEEEEvvEEEEvNT_6ParamsE,"ax",@progbits
	.align	128
.text._ZN7cutlass13device_kernelINS_4gemm6kernel13GemmUniversalIN4cute5tupleIJiiiiEEENS1_10collective13CollectiveMmaINS1_37MainloopSm90TmaGmmaWarpSpecializedFP8ILi5ENS5_IJNS4_1CILi1EEESB_SB_EEENS1_32KernelTmaWarpSpecializedPingpongEEENS5_IJNSA_ILi64EEENSA_ILi256EEENSA_ILi32EEEEEENS_12float_e5m2_tENS5_IJlSB_lEEESJ_SK_NS4_8TiledMMAINS4_8MMA_AtomIJNS4_4SM904GMMA31MMA_64x256x32_F32E5M2E5M2_SS_TNILNSO_7ScaleInE1ELSQ_1EEEEEENS4_6LayoutISC_NS5_IJNSA_ILi0EEESU_SU_EEEEENS5_IJNS4_10UnderscoreESX_SX_EEEEENS4_13SM90_TMA_LOADENS4_14ComposedLayoutINS4_7SwizzleILi1ELi4ELi3EEENS4_18smem_ptr_flag_bitsILi8EEENST_INS5_IJNSA_ILi8EEESH_EEENS5_IJSH_SB_EEEEEEEvNS4_8identityES10_S1A_vS1B_EENS_8epilogue10collective6detail29Sm90TmaWarpSpecializedAdapterINS1E_15DefaultEpilogueISJ_SK_SK_NS1D_6thread17LinearCombinationISJ_Li1EffLNS1I_9ScaleType4KindE0ELNS_15FloatRoundStyleE2ESJ_EENS1_15EpilogueDefaultEEEEEvvEEEEvNT_6ParamsE:
        .type           _ZN7cutlass13device_kernelINS_4gemm6kernel13GemmUniversalIN4cute5tupleIJiiiiEEENS1_10collective13CollectiveMmaINS1_37MainloopSm90TmaGmmaWarpSpecializedFP8ILi5ENS5_IJNS4_1CILi1EEESB_SB_EEENS1_32KernelTmaWarpSpecializedPingpongEEENS5_IJNSA_ILi64EEENSA_ILi256EEENSA_ILi32EEEEEENS_12float_e5m2_tENS5_IJlSB_lEEESJ_SK_NS4_8TiledMMAINS4_8MMA_AtomIJNS4_4SM904GMMA31MMA_64x256x32_F32E5M2E5M2_SS_TNILNSO_7ScaleInE1ELSQ_1EEEEEENS4_6LayoutISC_NS5_IJNSA_ILi0EEESU_SU_EEEEENS5_IJNS4_10UnderscoreESX_SX_EEEEENS4_13SM90_TMA_LOADENS4_14ComposedLayoutINS4_7SwizzleILi1ELi4ELi3EEENS4_18smem_ptr_flag_bitsILi8EEENST_INS5_IJNSA_ILi8EEESH_EEENS5_IJSH_SB_EEEEEEEvNS4_8identityES10_S1A_vS1B_EENS_8epilogue10collective6detail29Sm90TmaWarpSpecializedAdapterINS1E_15DefaultEpilogueISJ_SK_SK_NS1D_6thread17LinearCombinationISJ_Li1EffLNS1I_9ScaleType4KindE0ELNS_15FloatRoundStyleE2ESJ_EENS1_15EpilogueDefaultEEEEEvvEEEEvNT_6ParamsE,@function
        .size           _ZN7cutlass13device_kernelINS_4gemm6kernel13GemmUniversalIN4cute5tupleIJiiiiEEENS1_10collective13CollectiveMmaINS1_37MainloopSm90TmaGmmaWarpSpecializedFP8ILi5ENS5_IJNS4_1CILi1EEESB_SB_EEENS1_32KernelTmaWarpSpecializedPingpongEEENS5_IJNSA_ILi64EEENSA_ILi256EEENSA_ILi32EEEEEENS_12float_e5m2_tENS5_IJlSB_lEEESJ_SK_NS4_8TiledMMAINS4_8MMA_AtomIJNS4_4SM904GMMA31MMA_64x256x32_F32E5M2E5M2_SS_TNILNSO_7ScaleInE1ELSQ_1EEEEEENS4_6LayoutISC_NS5_IJNSA_ILi0EEESU_SU_EEEEENS5_IJNS4_10UnderscoreESX_SX_EEEEENS4_13SM90_TMA_LOADENS4_14ComposedLayoutINS4_7SwizzleILi1ELi4ELi3EEENS4_18smem_ptr_flag_bitsILi8EEENST_INS5_IJNSA_ILi8EEESH_EEENS5_IJSH_SB_EEEEEEEvNS4_8identityES10_S1A_vS1B_EENS_8epilogue10collective6detail29Sm90TmaWarpSpecializedAdapterINS1E_15DefaultEpilogueISJ_SK_SK_NS1D_6thread17LinearCombinationISJ_Li1EffLNS1I_9ScaleType4KindE0ELNS_15FloatRoundStyleE2ESJ_EENS1_15EpilogueDefaultEEEEEvvEEEEvNT_6ParamsE,(.L_x_334 - _ZN7cutlass13device_kernelINS_4gemm6kernel13GemmUniversalIN4cute5tupleIJiiiiEEENS1_10collective13CollectiveMmaINS1_37MainloopSm90TmaGmmaWarpSpecializedFP8ILi5ENS5_IJNS4_1CILi1EEESB_SB_EEENS1_32KernelTmaWarpSpecializedPingpongEEENS5_IJNSA_ILi64EEENSA_ILi256EEENSA_ILi32EEEEEENS_12float_e5m2_tENS5_IJlSB_lEEESJ_SK_NS4_8TiledMMAINS4_8MMA_AtomIJNS4_4SM904GMMA31MMA_64x256x32_F32E5M2E5M2_SS_TNILNSO_7ScaleInE1ELSQ_1EEEEEENS4_6LayoutISC_NS5_IJNSA_ILi0EEESU_SU_EEEEENS5_IJNS4_10UnderscoreESX_SX_EEEEENS4_13SM90_TMA_LOADENS4_14ComposedLayoutINS4_7SwizzleILi1ELi4ELi3EEENS4_18smem_ptr_flag_bitsILi8EEENST_INS5_IJNSA_ILi8EEESH_EEENS5_IJSH_SB_EEEEEEEvNS4_8identityES10_S1A_vS1B_EENS_8epilogue10collective6detail29Sm90TmaWarpSpecializedAdapterINS1E_15DefaultEpilogueISJ_SK_SK_NS1D_6thread17LinearCombinationISJ_Li1EffLNS1I_9ScaleType4KindE0ELNS_15FloatRoundStyleE2ESJ_EENS1_15EpilogueDefaultEEEEEvvEEEEvNT_6ParamsE)
        .other          _ZN7cutlass13device_kernelINS_4gemm6kernel13GemmUniversalIN4cute5tupleIJiiiiEEENS1_10collective13CollectiveMmaINS1_37MainloopSm90TmaGmmaWarpSpecializedFP8ILi5ENS5_IJNS4_1CILi1EEESB_SB_EEENS1_32KernelTmaWarpSpecializedPingpongEEENS5_IJNSA_ILi64EEENSA_ILi256EEENSA_ILi32EEEEEENS_12float_e5m2_tENS5_IJlSB_lEEESJ_SK_NS4_8TiledMMAINS4_8MMA_AtomIJNS4_4SM904GMMA31MMA_64x256x32_F32E5M2E5M2_SS_TNILNSO_7ScaleInE1ELSQ_1EEEEEENS4_6LayoutISC_NS5_IJNSA_ILi0EEESU_SU_EEEEENS5_IJNS4_10UnderscoreESX_SX_EEEEENS4_13SM90_TMA_LOADENS4_14ComposedLayoutINS4_7SwizzleILi1ELi4ELi3EEENS4_18smem_ptr_flag_bitsILi8EEENST_INS5_IJNSA_ILi8EEESH_EEENS5_IJSH_SB_EEEEEEEvNS4_8identityES10_S1A_vS1B_EENS_8epilogue10collective6detail29Sm90TmaWarpSpecializedAdapterINS1E_15DefaultEpilogueISJ_SK_SK_NS1D_6thread17LinearCombinationISJ_Li1EffLNS1I_9ScaleType4KindE0ELNS_15FloatRoundStyleE2ESJ_EENS1_15EpilogueDefaultEEEEEvvEEEEvNT_6ParamsE,@"STO_CUDA_ENTRY STV_DEFAULT"
_ZN7cutlass13device_kernelINS_4gemm6kernel13GemmUniversalIN4cute5tupleIJiiiiEEENS1_10collective13CollectiveMmaINS1_37MainloopSm90TmaGmmaWarpSpecializedFP8ILi5ENS5_IJNS4_1CILi1EEESB_SB_EEENS1_32KernelTmaWarpSpecializedPingpongEEENS5_IJNSA_ILi64EEENSA_ILi256EEENSA_ILi32EEEEEENS_12float_e5m2_tENS5_IJlSB_lEEESJ_SK_NS4_8TiledMMAINS4_8MMA_AtomIJNS4_4SM904GMMA31MMA_64x256x32_F32E5M2E5M2_SS_TNILNSO_7ScaleInE1ELSQ_1EEEEEENS4_6LayoutISC_NS5_IJNSA_ILi0EEESU_SU_EEEEENS5_IJNS4_10UnderscoreESX_SX_EEEEENS4_13SM90_TMA_LOADENS4_14ComposedLayoutINS4_7SwizzleILi1ELi4ELi3EEENS4_18smem_ptr_flag_bitsILi8EEENST_INS5_IJNSA_ILi8EEESH_EEENS5_IJSH_SB_EEEEEEEvNS4_8identityES10_S1A_vS1B_EENS_8epilogue10collective6detail29Sm90TmaWarpSpecializedAdapterINS1E_15DefaultEpilogueISJ_SK_SK_NS1D_6thread17LinearCombinationISJ_Li1EffLNS1I_9ScaleType4KindE0ELNS_15FloatRoundStyleE2ESJ_EENS1_15EpilogueDefaultEEEEEvvEEEEvNT_6ParamsE:
[----:B------:R-:W0:Y:S02]  /*0000*/  LDC R1, c[0x0][0x28] ;  /* 0x00000a00ff017b82 */ /* 0x000e240000000800 */
[----:B0-----:R-:W-:Y:S01]  /*0010*/  VIADD R1, R1, 0xfffffef0 ;  /* 0xfffffef001017836 */ /* 0x001fe20000000000 */
[----:B------:R-:W0:Y:S01]  /*0020*/  S2R R2, SR_TID.X ;  /* 0x0000000000027919 */ /* 0x000e220000002100 */
[----:B------:R-:W-:Y:S01]  /*0030*/  ELECT P0, URZ, PT ;  /* 0x00000000003f782f */ /* 0x000fe20003800000 */
[----:B------:R-:W-:Y:S01]  /*0040*/  BSSY B0, `(.L_x_0) ;  /* 0x0000014000007945 */ /* 0x000fe20003800000 */
[----:B0-----:R-:W-:-:S05]  /*0050*/  SHF.R.U32.HI R0, RZ, 0x5, R2 ;  /* 0x00000005ff007819 */ /* 0x001fca0000011602 */
[----:B------:R-:W0:Y:S02]  /*0060*/  SHFL.IDX PT, R3, R0, RZ, 0x1f ;  /* 0x00001fff00037589 */ /* 0x000e2400000e0000 */
[----:B0-----:R-:W-:Y:S02]  /*0070*/  R2UR UR6, R3 ;  /* 0x00000000030672ca */ /* 0x001fe400000e0000 */
[----:B------:R-:W-:-:S05]  /*0080*/  SHF.R.U32.HI R3, RZ, 0x7, R2 ;  /* 0x00000007ff037819 */ /* 0x000fca0000011602 */
[----:B------:R0:W1:Y:S06]  /*0090*/  SHFL.IDX PT, R4, R3, RZ, 0x1f ;  /* 0x00001fff03047589 */ /* 0x00006c00000e0000 */
[----:B------:R-:W-:Y:S02]  /*00a0*/  USHF.R.S32.HI UR4, URZ, 0x1f, UR6 ;  /* 0x0000001f3f047899 */ /* 0x000fe40008011406 */
[----:B------:R-:W-:Y:S02]  /*00b0*/  ISETP.NE.OR P0, PT, RZ, UR6, !P0 ;  /* 0x00000006ff007c0c */ /* 0x000fe4000c705670 */
[----:B------:R-:W-:-:S04]  /*00c0*/  ULEA.HI UR4, UR4, UR6, URZ, 0x2 ;  /* 0x0000000604047291 */ /* 0x000fc8000f8f103f */
[----:B------:R-:W-:-:S04]  /*00d0*/  ULOP3.LUT UR4, UR4, 0xfffffffc, URZ, 0xc0, !UPT ;  /* 0xfffffffc04047892 */ /* 0x000fc8000f8ec03f */
[----:B------:R-:W-:-:S03]  /*00e0*/  UIADD3 UR6, UR6, -UR4, URZ ;  /* 0x8000000406067290 */ /* 0x000fc6000fffe03f */
[----:B0-----:R-:W-:Y:S09]  /*00f0*/  @P0 BRA `(.L_x_1) ;  /* 0x0000000000200947 */ /* 0x001ff20003800000 */
[----:B------:R-:W-:Y:S02]  /*0100*/  ULDC.64 UR4, c[0x0][0x198] ;  /* 0x0000660000047ab9 */ /* 0x000fe40000000a00 */
[----:B------:R-:W-:Y:S02]  /*0110*/  UIADD3 UR8, UP0, UR4, 0xf0, URZ ;  /* 0x000000f004087890 */ /* 0x000fe4000ff1e03f */
[----:B------:R-:W-:Y:S02]  /*0120*/  UIADD3 UR4, UP1, UR4, 0x1f0, URZ ;  /* 0x000001f004047890 */ /* 0x000fe4000ff3e03f */
[----:B------:R-:W-:Y:S02]  /*0130*/  UIADD3.X UR9, URZ, UR5, URZ, UP0, !UPT ;  /* 0x000000053f097290 */ /* 0x000fe400087fe43f */
[----:B------:R-:W-:-:S07]  /*0140*/  UIADD3.X UR5, URZ, UR5, URZ, UP1, !UPT ;  /* 0x000000053f057290 */ /* 0x000fce0008ffe43f */
[----:B------:R0:W-:Y:S02]  /*0150*/  UTMACCTL.PF [UR8] ;  /* 0x00000000080079b9 */ /* 0x0001e40008040000 */
[----:B------:R0:W-:Y:S02]  /*0160*/  UTMACCTL.PF [UR4] ;  /* 0x00000000040079b9 */ /* 0x0001e40008040000 */
[----:B0-----:R-:W-:Y:S01]  /*0170*/  NOP ;  /* 0x0000000000007918 */ /* 0x001fe20000000000 */
.L_x_1:
[----:B------:R-:W-:Y:S05]  /*0180*/  BSYNC B0 ;  /* 0x0000000000007941 */ /* 0x000fea0003800000 */
.L_x_0:
[----:B------:R-:W0:Y:S01]  /*0190*/  SHFL.IDX PT, R5, R0, RZ, 0x1f ;  /* 0x00001fff00057589 */ /* 0x000e2200000e0000 */
[----:B-1----:R-:W-:Y:S01]  /*01a0*/  R2UR UR14, R4 ;  /* 0x00000000040e72ca */ /* 0x002fe200000e0000 */
[----:B------:R-:W-:-:S04]  /*01b0*/  UISETP.NE.AND UP0, UPT, UR6, 0x3, UPT ;  /* 0x000000030600788c */ /* 0x000fc8000bf05270 */
[----:B------:R-:W-:-:S08]  /*01c0*/  UISETP.EQ.OR UP0, UPT, UR6, URZ, !UP0 ;  /* 0x0000003f0600728c */ /* 0x000fd0000c702670 */
[----:B------:R-:W-:Y:S02]  /*01d0*/  UIADD3 UR12, UR14, -0x1, URZ ;  /* 0xffffffff0e0c7890 */ /* 0x000fe4000fffe03f */
[----:B------:R-:W-:Y:S02]  /*01e0*/  UISETP.EQ.AND UP0, UPT, UR14, URZ, UP0 ;  /* 0x0000003f0e00728c */ /* 0x000fe40008702270 */
[----:B------:R-:W-:Y:S02]  /*01f0*/  UISETP.GE.U32.AND UP1, UPT, UR12, 0x2, UPT ;  /* 0x000000020c00788c */ /* 0x000fe4000bf26070 */
[----:B------:R-:W-:Y:S01]  /*0200*/  USEL UR13, URZ, 0x1, !UP0 ;  /* 0x000000013f0d7887 */ /* 0x000fe2000c000000 */
[----:B0-----:R-:W-:-:S03]  /*0210*/  ISETP.NE.AND P0, PT, R5, RZ, PT ;  /* 0x000000ff0500720c */ /* 0x001fc60003f05270 */
[----:B------:R-:W-:-:S10]  /*0220*/  USEL UR13, UR13, 0x2, UP1 ;  /* 0x000000020d0d7887 */ /* 0x000fd40008800000 */
[----:B------:R-:W-:Y:S05]  /*0230*/  @P0 BRA `(.L_x_2) ;  /* 0x0000000000600947 */ /* 0x000fea0003800000 */
[----:B------:R-:W0:Y:S01]  /*0240*/  S2UR UR7, SR_CgaCtaId ;  /* 0x00000000000779c3 */ /* 0x000e220000008800 */
[----:B------:R-:W-:Y:S01]  /*0250*/  UMOV UR4, 0x400 ;  /* 0x0000040000047882 */ /* 0x000fe20000000000 */
[----:B------:R-:W-:Y:S01]  /*0260*/  UMOV UR5, 0x1 ;  /* 0x0000000100057882 */ /* 0x000fe20000000000 */
[----:B------:R-:W-:Y:S01]  /*0270*/  UMOV UR8, 0x80 ;  /* 0x0000008000087882 */ /* 0x000fe20000000000 */
[----:B------:R-:W-:Y:S01]  /*0280*/  ELECT P0, URZ, PT ;  /* 0x00000000003f782f */ /* 0x000fe20003800000 */
[----:B------:R-:W-:-:S04]  /*0290*/  UIADD3 UR8, -UR8, 0x100000, URZ ;  /* 0x0010000008087890 */ /* 0x000fc8000fffe13f */
[----:B------:R-:W-:Y:S02]  /*02a0*/  USHF.L.U32 UR9, UR8, 0xb, URZ ;  /* 0x0000000b08097899 */ /* 0x000fe4000800063f */
[----:B------:R-:W-:Y:S02]  /*02b0*/  USHF.L.U32 UR8, UR8, 0x1, URZ ;  /* 0x0000000108087899 */ /* 0x000fe4000800063f */
[----:B0-----:R-:W-:Y:S02]  /*02c0*/  ULEA UR7, UR7, UR4, 0x18 ;  /* 0x0000000407077291 */ /* 0x001fe4000f8ec03f */
[----:B------:R-:W-:-:S04]  /*02d0*/  UIADD3 UR4, -UR5, 0x100000, URZ ;  /* 0x0010000005047890 */ /* 0x000fc8000fffe13f */
[----:B------:R-:W-:Y:S02]  /*02e0*/  USHF.L.U32 UR5, UR4, 0xb, URZ ;  /* 0x0000000b04057899 */ /* 0x000fe4000800063f */
[----:B------:R-:W-:Y:S01]  /*02f0*/  USHF.L.U32 UR4, UR4, 0x1, URZ ;  /* 0x0000000104047899 */ /* 0x000fe2000800063f */
[----:B------:R-:W0:Y:S11]  /*0300*/  FENCE.VIEW.ASYNC.S ;  /* 0x00000000000073c6 */ /* 0x000e360000000000 */
[----:B0-----:R0:W1:Y:S01]  /*0310*/  SYNCS.EXCH.64 URZ, [UR7], UR4 ;  /* 0x00000004073f75b2 */ /* 0x0010620008000100 */
[----:B------:R0:W2:Y:S01]  /*0320*/  SYNCS.EXCH.64 URZ, [UR7+0x28], UR8 ;  /* 0x00002808073f75b2 */ /* 0x0000a20008000100 */
[----:B------:R0:W3:Y:S01]  /*0330*/  SYNCS.EXCH.64 URZ, [UR7+0x8], UR4 ;  /* 0x00000804073f75b2 */ /* 0x0000e20008000100 */
[----:B------:R0:W4:Y:S01]  /*0340*/  SYNCS.EXCH.64 URZ, [UR7+0x30], UR8 ;  /* 0x00003008073f75b2 */ /* 0x0001220008000100 */
[----:B------:R0:W0:Y:S01]  /*0350*/  SYNCS.EXCH.64 URZ, [UR7+0x10], UR4 ;  /* 0x00001004073f75b2 */ /* 0x0000220008000100 */
[----:B------:R0:W0:Y:S01]  /*0360*/  SYNCS.EXCH.64 URZ, [UR7+0x38], UR8 ;  /* 0x00003808073f75b2 */ /* 0x0000220008000100 */
[----:B------:R0:W0:Y:S01]  /*0370*/  SYNCS.EXCH.64 URZ, [UR7+0x18], UR4 ;  /* 0x00001804073f75b2 */ /* 0x0000220008000100 */
[----:B------:R0:W0:Y:S01]  /*0380*/  SYNCS.EXCH.64 URZ, [UR7+0x40], UR8 ;  /* 0x00004008073f75b2 */ /* 0x0000220008000100 */
[----:B------:R0:W0:Y:S01]  /*0390*/  SYNCS.EXCH.64 URZ, [UR7+0x20], UR4 ;  /* 0x00002004073f75b2 */ /* 0x0000220008000100 */
[----:B------:R0:W0:Y:S01]  /*03a0*/  SYNCS.EXCH.64 URZ, [UR7+0x48], UR8 ;  /* 0x00004808073f75b2 */ /* 0x0000220008000100 */
[----:B------:R-:W-:Y:S01]  /*03b0*/  NOP ;  /* 0x0000000000007918 */ /* 0x000fe20000000000 */
.L_x_2:
[----:B------:R-:W5:Y:S01]  /*03c0*/  SHFL.IDX PT, R5, R0, RZ, 0x1f ;  /* 0x00001fff00057589 */ /* 0x000f6200000e0000 */
[----:B------:R-:W-:Y:S01]  /*03d0*/  ELECT P0, URZ, PT ;  /* 0x00000000003f782f */ /* 0x000fe20003800000 */
[----:B------:R-:W-:Y:S01]  /*03e0*/  NOP ;  /* 0x0000000000007918 */ /* 0x000fe20000000000 */
[----:B------:R-:W-:Y:S01]  /*03f0*/  ELECT P1, URZ, PT ;  /* 0x00000000003f782f */ /* 0x000fe20003820000 */
[----:B------:R-:W1:Y:S01]  /*0400*/  SHFL.IDX PT, R4, R0, RZ, 0x1f ;  /* 0x00001fff00047589 */ /* 0x000e6200000e0000 */
[----:B0-----:R-:W-:Y:S01]  /*0410*/  UMOV UR4, 0x20 ;  /* 0x0000002000047882 */ /* 0x001fe20000000000 */
[----:B------:R-:W-:Y:S01]  /*0420*/  UMOV UR9, 0x80 ;  /* 0x0000008000097882 */ /* 0x000fe20000000000 */
[----:B------:R-:W-:Y:S01]  /*0430*/  NOP ;  /* 0x0000000000007918 */ /* 0x000fe20000000000 */
[----:B------:R0:W2:Y:S01]  /*0440*/  SHFL.IDX PT, R0, R3, RZ, 0x1f ;  /* 0x00001fff03007589 */ /* 0x0000a200000e0000 */
[----:B------:R-:W-:Y:S01]  /*0450*/  ULDC.64 UR22, c[0x0][0x208] ;  /* 0x0000820000167ab9 */ /* 0x000fe20000000a00 */
[----:B0-----:R-:W-:-:S04]  /*0460*/  SHF.R.S32.HI R3, RZ, 0x1f, R2 ;  /* 0x0000001fff037819 */ /* 0x001fc80000011402 */
[----:B------:R-:W-:Y:S02]  /*0470*/  LEA.HI R3, R3, R2, RZ, 0x7 ;  /* 0x0000000203037211 */ /* 0x000fe400078f38ff */
[----:B-----5:R-:W-:Y:S02]  /*0480*/  ISETP.NE.OR P0, PT, R5, RZ, !P0 ;  /* 0x000000ff0500720c */ /* 0x020fe40004705670 */
[----:B------:R-:W-:Y:S02]  /*0490*/  LOP3.LUT R3, R3, 0xffffff80, RZ, 0xc0, !PT ;  /* 0xffffff8003037812 */ /* 0x000fe400078ec0ff */
[----:B-1----:R-:W-:-:S03]  /*04a0*/  ISETP.NE.OR P1, PT, R4, RZ, !P1 ;  /* 0x000000ff0400720c */ /* 0x002fc60004f25670 */
[----:B------:R-:W-:Y:S01]  /*04b0*/  IMAD.IADD R3, R2, 0x1, -R3 ;  /* 0x0000000102037824 */ /* 0x000fe200078e0a03 */
[----:B--2---:R-:W-:-:S05]  /*04c0*/  R2UR UR17, R0 ;  /* 0x00000000001172ca */ /* 0x004fca00000e0000 */
[----:B------:R-:W-:-:S04]  /*04d0*/  VOTEU.ALL UP0, P0 ;  /* 0x00000000003f7886 */ /* 0x000fc80000000000 */
[----:B------:R-:W-:Y:S01]  /*04e0*/  VOTEU.ALL UP1, P1 ;  /* 0x00000000003f7886 */ /* 0x000fe20000820000 */
[----:B------:R-:W0:Y:S01]  /*04f0*/  @!UP0 S2UR UR8, SR_CgaCtaId ;  /* 0x00000000000889c3 */ /* 0x000e220000008800 */
[----:B------:R-:W-:Y:S01]  /*0500*/  @!UP0 UMOV UR7, 0x400 ;  /* 0x0000040000078882 */ /* 0x000fe20000000000 */
[----:B------:R-:W-:-:S04]  /*0510*/  @!UP0 UIADD3 UR4, -UR4, 0x100000, URZ ;  /* 0x0010000004048890 */ /* 0x000fc8000fffe13f */
[----:B------:R-:W-:Y:S02]  /*0520*/  @!UP0 USHF.L.U32 UR5, UR4, 0xb, URZ ;  /* 0x0000000b04058899 */ /* 0x000fe4000800063f */
[----:B------:R-:W-:Y:S01]  /*0530*/  @!UP0 USHF.L.U32 UR4, UR4, 0x1, URZ ;  /* 0x0000000104048899 */ /* 0x000fe2000800063f */
[----:B------:R-:W-:Y:S01]  /*0540*/  @!UP1 UMOV UR10, 0x400 ;  /* 0x00000400000a9882 */ /* 0x000fe20000000000 */
[----:B------:R-:W-:Y:S01]  /*0550*/  VOTEU.ALL UP2, P1 ;  /* 0x00000000003f7886 */ /* 0x000fe20000840000 */
[----:B------:R-:W-:Y:S01]  /*0560*/  VOTEU.ALL UP3, P1 ;  /* 0x00000000003f7886 */ /* 0x000fe20000860000 */
[----:B------:R-:W-:Y:S01]  /*0570*/  VOTEU.ALL UP4, P1 ;  /* 0x00000000003f7886 */ /* 0x000fe20000880000 */
[----:B------:R-:W1:Y:S01]  /*0580*/  @!UP1 S2UR UR11, SR_CgaCtaId ;  /* 0x00000000000b99c3 */ /* 0x000e620000008800 */
[----:B------:R-:W-:Y:S01]  /*0590*/  VOTEU.ALL UP5, P1 ;  /* 0x00000000003f7886 */ /* 0x000fe200008a0000 */
[----:B------:R-:W-:Y:S01]  /*05a0*/  ISETP.NE.AND P1, PT, RZ, UR14, PT ;  /* 0x0000000eff007c0c */ /* 0x000fe2000bf25270 */
[----:B0-----:R-:W-:-:S02]  /*05b0*/  @!UP0 ULEA UR7, UR8, UR7, 0x18 ;  /* 0x0000000708078291 */ /* 0x001fc4000f8ec03f */
[----:B------:R-:W-:-:S04]  /*05c0*/  @!UP1 UIADD3 UR8, -UR9, 0x100000, URZ ;  /* 0x0010000009089890 */ /* 0x000fc8000fffe13f */
[----:B------:R-:W-:Y:S02]  /*05d0*/  @!UP1 USHF.L.U32 UR9, UR8, 0xb, URZ ;  /* 0x0000000b08099899 */ /* 0x000fe4000800063f */
[----:B------:R-:W-:Y:S01]  /*05e0*/  @!UP1 USHF.L.U32 UR8, UR8, 0x1, URZ ;  /* 0x0000000108089899 */ /* 0x000fe2000800063f */
[----:B------:R-:W-:Y:S01]  /*05f0*/  VOTEU.ALL UP0, P0 ;  /* 0x00000000003f7886 */ /* 0x000fe20000000000 */
[----:B-1----:R-:W-:Y:S01]  /*0600*/  @!UP1 ULEA UR10, UR11, UR10, 0x18 ;  /* 0x0000000a0b0a9291 */ /* 0x002fe2000f8ec03f */
[----:B------:R-:W-:Y:S01]  /*0610*/  VOTEU.ALL UP1, P0 ;  /* 0x00000000003f7886 */ /* 0x000fe20000020000 */
[----:B------:R-:W0:Y:S02]  /*0620*/  FENCE.VIEW.ASYNC.S ;  /* 0x00000000000073c6 */ /* 0x000e240000000000 */
[----:B0-----:R-:W3:Y:S02]  /*0630*/  @!UP0 SYNCS.EXCH.64 URZ, [UR7+0x80], UR4 ;  /* 0x00008004073f85b2 */ /* 0x001ee40008000100 */
[----:B------:R0:W3:Y:S01]  /*0640*/  @!UP1 SYNCS.EXCH.64 URZ, [UR7+0x88], UR4 ;  /* 0x00008804073f95b2 */ /* 0x0000e20008000100 */
[----:B------:R-:W-:Y:S01]  /*0650*/  NOP ;  /* 0x0000000000007918 */ /* 0x000fe20000000000 */
[----:B0-----:R-:W-:-:S02]  /*0660*/  ULDC.64 UR4, c[0x0][0x598] ;  /* 0x0001660000047ab9 */ /* 0x001fc40000000a00 */
[----:B------:R-:W-:Y:S02]  /*0670*/  ISETP.NE.U32.AND P0, PT, RZ, UR4, PT ;  /* 0x00000004ff007c0c */ /* 0x000fe4000bf05070 */
[----:B------:R0:W3:Y:S02]  /*0680*/  @!UP2 SYNCS.EXCH.64 URZ, [UR10+0x60], UR8 ;  /* 0x000060080a3fa5b2 */ /* 0x0000e40008000100 */
[----:B------:R-:W-:Y:S01]  /*0690*/  ISETP.NE.AND.EX P0, PT, RZ, UR5, PT, P0 ;  /* 0x00000005ff007c0c */ /* 0x000fe2000bf05300 */
[----:B------:R0:W3:Y:S01]  /*06a0*/  @!UP3 SYNCS.EXCH.64 URZ, [UR10+0x68], UR8 ;  /* 0x000068080a3fb5b2 */ /* 0x0000e20008000100 */
[----:B------:R0:W3:Y:S01]  /*06b0*/  @!UP4 SYNCS.EXCH.64 URZ, [UR10+0x70], UR8 ;  /* 0x000070080a3fc5b2 */ /* 0x0000e20008000100 */
[----:B------:R0:W3:Y:S01]  /*06c0*/  @!UP5 SYNCS.EXCH.64 URZ, [UR10+0x78], UR8 ;  /* 0x000078080a3fd5b2 */ /* 0x0000e20008000100 */
[----:B------:R-:W-:Y:S01]  /*06d0*/  NOP ;  /* 0x0000000000007918 */ /* 0x000fe20000000000 */
[----:B---34-:R-:W-:Y:S08]  /*06e0*/  BAR.SYNC.DEFER_BLOCKING 0x0 ;  /* 0x0000000000007b1d */ /* 0x018ff00000010000 */
[----:B0-----:R-:W-:Y:S05]  /*06f0*/  @!P0 BRA `(.L_x_3) ;  /* 0x0000000000208947 */ /* 0x001fea0003800000 */
[----:B------:R-:W0:Y:S02]  /*0700*/  LDC.64 R4, c[0x0][0x598] ;  /* 0x00016600ff047b82 */ /* 0x000e240000000a00 */
[----:B0-----:R-:W2:Y:S02]  /*0710*/  LDG.E.64 R4, desc[UR22][R4.64] ;  /* 0x0000001604047981 */ /* 0x001ea4000c1e1b00 */
[----:B--2---:R-:W-:-:S04]  /*0720*/  ISETP.NE.U32.AND P0, PT, R4, RZ, PT ;  /* 0x000000ff0400720c */ /* 0x004fc80003f05070 */
[----:B------:R-:W-:-:S13]  /*0730*/  ISETP.NE.AND.EX P0, PT, R5, RZ, PT, P0 ;  /* 0x000000ff0500720c */ /* 0x000fda0003f05300 */
[----:B------:R-:W-:Y:S05]  /*0740*/  @!P0 BRA `(.L_x_3) ;  /* 0x00000000000c8947 */ /* 0x000fea0003800000 */
[----:B------:R-:W2:Y:S02]  /*0750*/  LD.E R4, desc[UR22][R4.64] ;  /* 0x0000001604047980 */ /* 0x000ea4000c101900 */
[----:B--2---:R-:W-:Y:S01]  /*0760*/  R2UR UR25, R4 ;  /* 0x00000000041972ca */ /* 0x004fe200000e0000 */
[----:B------:R-:W-:-:S14]  /*0770*/  BRA `(.L_x_4) ;  /* 0x0000000000247947 */ /* 0x000fdc0003800000 */
.L_x_3:
[----:B------:R-:W-:Y:S02]  /*0780*/  ULDC.64 UR4, c[0x0][0x588] ;  /* 0x0001620000047ab9 */ /* 0x000fe40000000a00 */
[----:B------:R-:W-:-:S04]  /*0790*/  ISETP.NE.U32.AND P0, PT, RZ, UR4, PT ;  /* 0x00000004ff007c0c */ /* 0x000fc8000bf05070 */
[----:B------:R-:W-:-:S13]  /*07a0*/  ISETP.NE.AND.EX P0, PT, RZ, UR5, PT, P0 ;  /* 0x00000005ff007c0c */ /* 0x000fda000bf05300 */
[----:B------:R-:W-:Y:S05]  /*07b0*/  @!P0 BRA `(.L_x_5) ;  /* 0x0000000000108947 */ /* 0x000fea0003800000 */
[----:B------:R-:W0:Y:S02]  /*07c0*/  LDC.64 R4, c[0x0][0x588] ;  /* 0x00016200ff047b82 */ /* 0x000e240000000a00 */
[----:B0-----:R-:W2:Y:S02]  /*07d0*/  LDG.E R4, desc[UR22][R4.64] ;  /* 0x0000001604047981 */ /* 0x001ea4000c1e1900 */
[----:B--2---:R-:W-:Y:S01]  /*07e0*/  R2UR UR25, R4 ;  /* 0x00000000041972ca */ /* 0x004fe200000e0000 */
[----:B------:R-:W-:-:S14]  /*07f0*/  BRA `(.L_x_4) ;  /* 0x0000000000047947 */ /* 0x000fdc0003800000 */
.L_x_5:
[----:B------:R-:W-:-:S05]  /*0800*/  ULDC UR25, c[0x0][0x580] ;  /* 0x0001600000197ab9 */ /* 0x000fca0000000800 */
.L_x_4:
[----:B------:R-:W-:Y:S02]  /*0810*/  ULDC.64 UR4, c[0x0][0x5a0] ;  /* 0x0001680000047ab9 */ /* 0x000fe40000000a00 */
[----:B------:R-:W-:-:S04]  /*0820*/  ISETP.NE.U32.AND P0, PT, RZ, UR4, PT ;  /* 0x00000004ff007c0c */ /* 0x000fc8000bf05070 */
[----:B------:R-:W-:-:S13]  /*0830*/  ISETP.NE.AND.EX P0, PT, RZ, UR5, PT, P0 ;  /* 0x00000005ff007c0c */ /* 0x000fda000bf05300 */
[----:B------:R-:W-:Y:S05]  /*0840*/  @!P0 BRA `(.L_x_6) ;  /* 0x0000000000208947 */ /* 0x000fea0003800000 */
        /* <DEDUP_REMOVED lines=8> */
.L_x_6:
        /* <DEDUP_REMOVED lines=8> */
.L_x_8:
[----:B------:R-:W-:-:S05]  /*0950*/  ULDC UR26, c[0x0][0x584] ;  /* 0x00016100001a7ab9 */ /* 0x000fca0000000800 */
.L_x_7:
[----:B------:R-:W0:Y:S01]  /*0960*/  LDC R0, c[0x0][0x65c] ;  /* 0x00019700ff007b82 */ /* 0x000e220000000800 */
[----:B------:R-:W1:Y:S01]  /*0970*/  S2R R12, SR_CTAID.Y ;  /* 0x00000000000c7919 */ /* 0x000e620000002600 */
[----:B------:R-:W-:Y:S01]  /*0980*/  IMAD.MOV.U32 R5, RZ, RZ, RZ ;  /* 0x000000ffff057224 */ /* 0x000fe200078e00ff */
[----:B------:R-:W-:Y:S01]  /*0990*/  UISETP.NE.AND UP0, UPT, UR14, 0x2, UPT ;  /* 0x000000020e00788c */ /* 0x000fe2000bf05270 */
[----:B------:R-:W2:Y:S01]  /*09a0*/  S2R R4, SR_CTAID.X ;  /* 0x0000000000047919 */ /* 0x000ea20000002500 */
[----:B------:R-:W-:Y:S01]  /*09b0*/  ULDC UR7, c[0x0][0x28c] ;  /* 0x0000a30000077ab9 */ /* 0x000fe20000000800 */
[----:B------:R-:W-:Y:S01]  /*09c0*/  UMOV UR5, URZ ;  /* 0x0000003f00057c82 */ /* 0x000fe20008000000 */
[----:B------:R-:W-:Y:S02]  /*09d0*/  UIADD3 UR7, UR7, 0x1f, URZ ;  /* 0x0000001f07077890 */ /* 0x000fe4000fffe03f */
[----:B------:R-:W-:Y:S01]  /*09e0*/  PLOP3.LUT P0, PT, PT, PT, UP0, 0x80, 0x0 ;  /* 0x000000000000781c */ /* 0x000fe20003f0f008 */
[----:B------:R-:W-:Y:S01]  /*09f0*/  UMOV UR4, URZ ;  /* 0x0000003f00047c82 */ /* 0x000fe20008000000 */
[----:B------:R-:W-:Y:S01]  /*0a00*/  ULDC.64 UR18, c[0x0][0x650] ;  /* 0x0001940000127ab9 */ /* 0x000fe20000000a00 */
[----:B------:R-:W-:-:S04]  /*0a10*/  USHF.R.S32.HI UR10, URZ, 0x1f, UR7 ;  /* 0x0000001f3f0a7899 */ /* 0x000fc80008011407 */
[----:B------:R-:W-:-:S04]  /*0a20*/  ULEA.HI UR10, UR10, UR7, URZ, 0x5 ;  /* 0x000000070a0a7291 */ /* 0x000fc8000f8f283f */
[----:B------:R-:W-:Y:S01]  /*0a30*/  USHF.R.S32.HI UR14, URZ, 0x5, UR10 ;  /* 0x000000053f0e7899 */ /* 0x000fe2000801140a */
[----:B0-----:R-:W-:-:S13]  /*0a40*/  ISETP.NE.AND P2, PT, R0, 0x1, PT ;  /* 0x000000010000780c */ /* 0x001fda0003f45270 */
[----:B------:R-:W2:Y:S01]  /*0a50*/  @P2 LDC R9, c[0x0][0x10] ;  /* 0x00000400ff092b82 */ /* 0x000ea20000000800 */
[----:B-1----:R-:W-:Y:S02]  /*0a60*/  @P2 IMAD.MOV.U32 R6, RZ, RZ, R12 ;  /* 0x000000ffff062224 */ /* 0x002fe400078e000c */
[----:B------:R-:W-:-:S05]  /*0a70*/  @P2 IMAD.MOV.U32 R7, RZ, RZ, RZ ;  /* 0x000000ffff072224 */ /* 0x000fca00078e00ff */
[----:B------:R-:W0:Y:S01]  /*0a80*/  @!P2 LDC R11, c[0x0][0xc] ;  /* 0x00000300ff0bab82 */ /* 0x000e220000000800 */
[----:B------:R-:W-:Y:S01]  /*0a90*/  ULDC UR8, c[0x0][0xc] ;  /* 0x0000030000087ab9 */ /* 0x000fe20000000800 */
[----:B------:R-:W-:Y:S01]  /*0aa0*/  ULDC UR9, c[0x0][0x10] ;  /* 0x0000040000097ab9 */ /* 0x000fe20000000800 */
[----:B------:R-:W-:Y:S01]  /*0ab0*/  ULDC UR7, c[0x0][0x14] ;  /* 0x0000050000077ab9 */ /* 0x000fe20000000800 */
[----:B------:R-:W-:-:S04]  /*0ac0*/  UIMAD.WIDE.U32 UR8, UR8, UR9, URZ ;  /* 0x00000009080872a5 */ /* 0x000fc8000f8e003f */
[----:B------:R-:W-:Y:S02]  /*0ad0*/  UIMAD.WIDE.U32 UR20, UR8, UR7, URZ ;  /* 0x00000007081472a5 */ /* 0x000fe4000f8e003f */
[----:B------:R-:W-:-:S04]  /*0ae0*/  UIMAD UR15, UR9, UR7, URZ ;  /* 0x00000007090f72a4 */ /* 0x000fc8000f8e023f */
[----:B------:R-:W-:Y:S01]  /*0af0*/  UIADD3 UR15, UR21, UR15, URZ ;  /* 0x0000000f150f7290 */ /* 0x000fe2000fffe03f */
[----:B--2---:R-:W-:-:S04]  /*0b00*/  @P2 IMAD.WIDE.U32 R8, R4, R9, R6 ;  /* 0x0000000904082225 */ /* 0x004fc800078e0006 */
[----:B------:R-:W-:Y:S02]  /*0b10*/  @P2 IMAD.MOV.U32 R13, RZ, RZ, R8 ;  /* 0x000000ffff0d2224 */ /* 0x000fe400078e0008 */
[----:B0-----:R-:W-:-:S04]  /*0b20*/  @!P2 IMAD.WIDE.U32 R6, R11, R12, R4 ;  /* 0x0000000c0b06a225 */ /* 0x001fc800078e0004 */
[----:B------:R-:W-:Y:S02]  /*0b30*/  @P2 IMAD.MOV.U32 R11, RZ, RZ, RZ ;  /* 0x000000ffff0b2224 */ /* 0x000fe400078e00ff */
[----:B------:R-:W-:Y:S02]  /*0b40*/  @!P2 IMAD.MOV.U32 R13, RZ, RZ, R6 ;  /* 0x000000ffff0da224 */ /* 0x000fe400078e0006 */
[----:B------:R-:W-:Y:S02]  /*0b50*/  @P2 IMAD.IADD R10, R9, 0x1, R11 ;  /* 0x00000001090a2824 */ /* 0x000fe400078e020b */
[----:B------:R-:W-:Y:S01]  /*0b60*/  @!P2 IMAD.MOV.U32 R10, RZ, RZ, R7 ;  /* 0x000000ffff0aa224 */ /* 0x000fe200078e0007 */
[----:B------:R0:W-:Y:S01]  /*0b70*/  STL [R1+0x80], R13 ;  /* 0x0000800d01007387 */ /* 0x0001e20000100800 */
[----:B------:R-:W-:Y:S02]  /*0b80*/  IMAD.MOV.U32 R18, RZ, RZ, R13 ;  /* 0x000000ffff127224 */ /* 0x000fe400078e000d */
[----:B------:R-:W-:Y:S01]  /*0b90*/  IMAD.MOV.U32 R19, RZ, RZ, R10 ;  /* 0x000000ffff137224 */ /* 0x000fe200078e000a */
[----:B------:R0:W-:Y:S01]  /*0ba0*/  STL [R1+0x7c], R10 ;  /* 0x00007c0a01007387 */ /* 0x0001e20000100800 */
[----:B------:R-:W-:Y:S05]  /*0bb0*/  @P0 BRA `(.L_x_9) ;  /* 0x0000000000280947 */ /* 0x000fea0003800000 */
[----:B------:R-:W-:Y:S01]  /*0bc0*/  IADD3 R18, P0, R18, UR20, RZ ;  /* 0x0000001412127c10 */ /* 0x000fe2000ff1e0ff */
[----:B------:R-:W-:Y:S02]  /*0bd0*/  UISETP.GE.U32.AND UP0, UPT, UR14, 0x5, UPT ;  /* 0x000000050e00788c */ /* 0x000fe4000bf06070 */
[----:B------:R-:W-:Y:S01]  /*0be0*/  UIMAD.WIDE.U32 UR4, UR14, -0x33333333, URZ ;  /* 0xcccccccd0e0478a5 */ /* 0x000fe2000f8e003f */
[----:B------:R-:W-:Y:S01]  /*0bf0*/  IADD3.X R19, R19, UR15, RZ, P0, !PT ;  /* 0x0000000f13137c10 */ /* 0x000fe200087fe4ff */
[----:B------:R1:W-:Y:S02]  /*0c00*/  STL [R1+0x80], R18 ;  /* 0x0000801201007387 */ /* 0x0003e40000100800 */
[----:B------:R-:W-:Y:S02]  /*0c10*/  USHF.R.U32.HI UR5, URZ, 0x2, UR5 ;  /* 0x000000023f057899 */ /* 0x000fe40008011605 */
[----:B------:R1:W-:Y:S01]  /*0c20*/  STL [R1+0x7c], R19 ;  /* 0x00007c1301007387 */ /* 0x0003e20000100800 */
[----:B------:R-:W-:-:S02]  /*0c30*/  UMOV UR4, URZ ;  /* 0x0000003f00047c82 */ /* 0x000fc40008000000 */
[----:B------:R-:W-:Y:S02]  /*0c40*/  @UP0 ULOP3.LUT UR4, UR5, 0x1, URZ, 0xc0, !UPT ;  /* 0x0000000105040892 */ /* 0x000fe4000f8ec03f */
[----:B------:R-:W-:-:S12]  /*0c50*/  UIMAD UR5, UR5, -0x5, UR14 ;  /* 0xfffffffb050578a4 */ /* 0x000fd8000f8e020e */
.L_x_9:
[----:B------:R-:W-:Y:S01]  /*0c60*/  IMAD.MOV.U32 R8, RZ, RZ, -0x1 ;  /* 0xffffffffff087424 */ /* 0x000fe200078e00ff */
[----:B------:R-:W-:Y:S01]  /*0c70*/  ISETP.GE.U32.AND P0, PT, R18, UR18, PT ;  /* 0x0000001212007c0c */ /* 0x000fe2000bf06070 */
[----:B------:R-:W-:Y:S01]  /*0c80*/  IMAD.MOV.U32 R6, RZ, RZ, -0x1 ;  /* 0xffffffffff067424 */ /* 0x000fe200078e00ff */
[----:B------:R-:W-:Y:S01]  /*0c90*/  PRMT R0, RZ, 0x7610, R0 ;  /* 0x00007610ff007816 */ /* 0x000fe20000000000 */
[----:B------:R-:W-:Y:S01]  /*0ca0*/  IMAD.MOV.U32 R7, RZ, RZ, -0x1 ;  /* 0xffffffffff077424 */ /* 0x000fe200078e00ff */
[----:B------:R2:W-:Y:S01]  /*0cb0*/  STL [R1+0x84], R8 ;  /* 0x0000840801007387 */ /* 0x0005e20000100800 */
[----:B------:R-:W-:-:S03]  /*0cc0*/  ISETP.GE.U32.AND.EX P0, PT, R19, UR19, PT, P0 ;  /* 0x0000001313007c0c */ /* 0x000fc6000bf06100 */
[----:B------:R2:W-:Y:S04]  /*0cd0*/  STL [R1+0x78], R6 ;  /* 0x0000780601007387 */ /* 0x0005e80000100800 */
[----:B------:R2:W-:Y:S06]  /*0ce0*/  STL [R1+0x88], R7 ;  /* 0x0000880701007387 */ /* 0x0005ec0000100800 */
[----:B------:R-:W-:Y:S05]  /*0cf0*/  @P0 BRA `(.L_x_10) ;  /* 0x0000000400680947 */ /* 0x000fea0003800000 */
[----:B------:R-:W3:Y:S01]  /*0d00*/  LDC.64 R14, c[0x0][0x628] ;  /* 0x00018a00ff0e7b82 */ /* 0x000ee20000000a00 */
[----:B--2---:R-:W-:Y:S02]  /*0d10*/  IMAD.MOV.U32 R6, RZ, RZ, R18 ;  /* 0x000000ffff067224 */ /* 0x004fe400078e0012 */
[----:B------:R-:W-:-:S05]  /*0d20*/  IMAD.MOV.U32 R7, RZ, RZ, R19 ;  /* 0x000000ffff077224 */ /* 0x000fca00078e0013 */
[----:B------:R-:W2:Y:S08]  /*0d30*/  LDC R0, c[0x0][0x630] ;  /* 0x00018c00ff007b82 */ /* 0x000eb00000000800 */
[----:B------:R-:W4:Y:S01]  /*0d40*/  LDC.64 R16, c[0x0][0x620] ;  /* 0x00018800ff107b82 */ /* 0x000f220000000a00 */
[----:B---3--:R-:W-:-:S04]  /*0d50*/  ISETP.NE.U32.AND P0, PT, R14, RZ, PT ;  /* 0x000000ff0e00720c */ /* 0x008fc80003f05070 */
[----:B------:R-:W-:-:S13]  /*0d60*/  ISETP.NE.AND.EX P0, PT, R15, RZ, PT, P0 ;  /* 0x000000ff0f00720c */ /* 0x000fda0003f05300 */
[----:B--2-4-:R-:W-:Y:S05]  /*0d70*/  @!P0 BRA `(.L_x_11) ;  /* 0x0000000000288947 */ /* 0x014fea0003800000 */
[----:B------:R-:W2:Y:S02]  /*0d80*/  LDC R11, c[0x0][0x634] ;  /* 0x00018d00ff0b7b82 */ /* 0x000ea40000000800 */
[----:B--2---:R-:W-:-:S05]  /*0d90*/  IADD3 R11, P0, R18, R11, RZ ;  /* 0x0000000b120b7210 */ /* 0x004fca0007f1e0ff */
[----:B0-----:R-:W-:-:S04]  /*0da0*/  IMAD.X R13, RZ, RZ, R19, P0 ;  /* 0x000000ffff0d7224 */ /* 0x001fc800000e0613 */
[----:B------:R-:W-:-:S04]  /*0db0*/  IMAD.WIDE.U32 R6, R13, R14, RZ ;  /* 0x0000000e0d067225 */ /* 0x000fc800078e00ff */
[----:B------:R-:W-:-:S04]  /*0dc0*/  IMAD.WIDE.U32 R8, P0, R11, R15, R6 ;  /* 0x0000000f0b087225 */ /* 0x000fc80007800006 */
[----:B------:R-:W-:-:S04]  /*0dd0*/  IMAD.WIDE.U32 R6, R11, R14, RZ ;  /* 0x0000000e0b067225 */ /* 0x000fc800078e00ff */
[----:B------:R-:W-:Y:S01]  /*0de0*/  IMAD.X R11, RZ, RZ, RZ, P0 ;  /* 0x000000ffff0b7224 */ /* 0x000fe200000e06ff */
[----:B------:R-:W-:Y:S01]  /*0df0*/  IADD3 RZ, P0, R7, R8, RZ ;  /* 0x0000000807ff7210 */ /* 0x000fe20007f1e0ff */
[----:B------:R-:W-:-:S04]  /*0e00*/  IMAD.MOV.U32 R10, RZ, RZ, R9 ;  /* 0x000000ffff0a7224 */ /* 0x000fc800078e0009 */
[----:B------:R-:W-:-:S08]  /*0e10*/  IMAD.WIDE.U32.X R6, R13, R15, R10, P0 ;  /* 0x0000000f0d067225 */ /* 0x000fd000000e040a */
.L_x_11:
[-CC-:B------:R-:W-:Y:S01]  /*0e20*/  SHF.R.U64 R25, R6, R0.reuse, R7.reuse ;  /* 0x0000000006197219 */ /* 0x180fe20000001207 */
[----:B0-----:R-:W0:Y:S01]  /*0e30*/  LDC R10, c[0x0][0x618] ;  /* 0x00018600ff0a7b82 */ /* 0x001e220000000800 */
[----:B------:R-:W-:Y:S01]  /*0e40*/  SHF.R.U32.HI R5, RZ, R0, R7 ;  /* 0x00000000ff057219 */ /* 0x000fe20000011607 */
[----:B------:R-:W-:Y:S01]  /*0e50*/  IMAD.MOV.U32 R6, RZ, RZ, R18 ;  /* 0x000000ffff067224 */ /* 0x000fe200078e0012 */
[----:B------:R-:W-:Y:S01]  /*0e60*/  IADD3 R9, P0, RZ, -R25, RZ ;  /* 0x80000019ff097210 */ /* 0x000fe20007f1e0ff */
[----:B------:R-:W-:Y:S01]  /*0e70*/  IMAD.MOV.U32 R7, RZ, RZ, R19 ;  /* 0x000000ffff077224 */ /* 0x000fe200078e0013 */
[----:B------:R-:W-:Y:S01]  /*0e80*/  I2FP.F32.U32 R0, R4 ;  /* 0x0000000400007245 */ /* 0x000fe20000201000 */
[----:B------:R-:W-:Y:S02]  /*0e90*/  ULDC UR7, c[0x0][0x150] ;  /* 0x0000540000077ab9 */ /* 0x000fe40000000800 */
[----:B------:R-:W2:Y:S01]  /*0ea0*/  LDC.64 R22, c[0x0][0x640] ;  /* 0x00019000ff167b82 */ /* 0x000ea20000000a00 */
[----:B------:R-:W-:-:S02]  /*0eb0*/  IMAD.X R11, RZ, RZ, ~R5, P0 ;  /* 0x000000ffff0b7224 */ /* 0x000fc400000e0e05 */
[----:B------:R-:W-:Y:S01]  /*0ec0*/  FMUL R0, R0, UR7 ;  /* 0x0000000700007c20 */ /* 0x000fe20008400000 */
[----:B------:R-:W-:Y:S01]  /*0ed0*/  IMAD.WIDE.U32 R6, R9, R16, R6 ;  /* 0x0000001009067225 */ /* 0x000fe200078e0006 */
[----:B------:R-:W-:-:S03]  /*0ee0*/  ULDC UR7, c[0x0][0x154] ;  /* 0x0000550000077ab9 */ /* 0x000fc60000000800 */
[----:B------:R-:W-:Y:S01]  /*0ef0*/  IMAD R8, R11, R16, RZ ;  /* 0x000000100b087224 */ /* 0x000fe200078e02ff */
[----:B------:R-:W3:Y:S01]  /*0f00*/  LDC R5, c[0x0][0x144] ;  /* 0x00005100ff057b82 */ /* 0x000ee20000000800 */
[----:B------:R-:W4:Y:S02]  /*0f10*/  F2I.U32.TRUNC.NTZ R0, R0 ;  /* 0x0000000000007305 */ /* 0x000f24000020f000 */
[----:B------:R-:W-:-:S04]  /*0f20*/  IMAD R9, R9, R17, R8 ;  /* 0x0000001109097224 */ /* 0x000fc800078e0208 */
[----:B------:R-:W-:Y:S01]  /*0f30*/  IMAD.IADD R7, R7, 0x1, R9 ;  /* 0x0000000107077824 */ /* 0x000fe200078e0209 */
[----:B------:R-:W5:Y:S01]  /*0f40*/  LDC R16, c[0x0][0x608] ;  /* 0x00018200ff107b82 */ /* 0x000f620000000800 */
[----:B------:R-:W-:-:S03]  /*0f50*/  IMAD.MOV.U32 R9, RZ, RZ, -0x1 ;  /* 0xffffffffff097424 */ /* 0x000fc600078e00ff */
[--C-:B0-----:R-:W-:Y:S02]  /*0f60*/  SHF.R.U64 R14, R6, R10, R7.reuse ;  /* 0x0000000a060e7219 */ /* 0x101fe40000001207 */
[----:B------:R-:W-:Y:S02]  /*0f70*/  I2FP.F32.U32 R6, R12 ;  /* 0x0000000c00067245 */ /* 0x000fe40000201000 */
[----:B------:R-:W0:Y:S01]  /*0f80*/  LDC R20, c[0x0][0x658] ;  /* 0x00019600ff147b82 */ /* 0x000e220000000800 */
[----:B--2---:R-:W-:Y:S01]  /*0f90*/  ISETP.NE.U32.AND P0, PT, R22, RZ, PT ;  /* 0x000000ff1600720c */ /* 0x004fe20003f05070 */
[----:B----4-:R-:W-:Y:S02]  /*0fa0*/  IMAD.MOV R8, RZ, RZ, -R0 ;  /* 0x000000ffff087224 */ /* 0x010fe400078e0a00 */
[----:B------:R-:W-:Y:S01]  /*0fb0*/  FMUL R6, R6, UR7 ;  /* 0x0000000706067c20 */ /* 0x000fe20008400000 */
[----:B------:R-:W-:Y:S02]  /*0fc0*/  SHF.R.U32.HI R7, RZ, R10, R7 ;  /* 0x0000000aff077219 */ /* 0x000fe40000011607 */
[----:B------:R-:W-:Y:S01]  /*0fd0*/  ISETP.NE.AND.EX P0, PT, R23, RZ, PT, P0 ;  /* 0x000000ff1700720c */ /* 0x000fe20003f05300 */
[----:B------:R2:W4:Y:S01]  /*0fe0*/  F2I.U32.TRUNC.NTZ R13, R6 ;  /* 0x00000006000d7305 */ /* 0x000522000020f000 */
[----:B------:R-:W2:Y:S01]  /*0ff0*/  LDC R15, c[0x0][0x148] ;  /* 0x00005200ff0f7b82 */ /* 0x000ea20000000800 */
[----:B---3--:R-:W-:-:S07]  /*1000*/  IMAD R0, R5, R8, R4 ;  /* 0x0000000805007224 */ /* 0x008fce00078e0204 */
[----:B-1----:R-:W1:Y:S01]  /*1010*/  LDC R18, c[0x0][0x600] ;  /* 0x00018000ff127b82 */ /* 0x002e620000000800 */
[-CC-:B-----5:R-:W-:Y:S02]  /*1020*/  SHF.R.U64 R26, R14, R16.reuse, R7.reuse ;  /* 0x000000100e1a7219 */ /* 0x1a0fe40000001207 */
[----:B------:R-:W-:Y:S01]  /*1030*/  SHF.R.U32.HI R5, RZ, R16, R7 ;  /* 0x00000010ff057219 */ /* 0x000fe20000011607 */
[----:B------:R-:W-:-:S04]  /*1040*/  IMAD.MOV.U32 R7, RZ, RZ, 0x1 ;  /* 0x00000001ff077424 */ /* 0x000fc800078e00ff */
[----:B------:R-:W3:Y:S01]  /*1050*/  LDC R19, c[0x0][0x648] ;  /* 0x00019200ff137b82 */ /* 0x000ee20000000800 */
[-C--:B0-----:R-:W-:Y:S02]  /*1060*/  SHF.L.U32 R4, R9, R20.reuse, RZ ;  /* 0x0000001409047219 */ /* 0x081fe400000006ff */
[--C-:B------:R-:W-:Y:S02]  /*1070*/  SHF.R.U64 R16, R26, R20, R5.reuse ;  /* 0x000000141a107219 */ /* 0x100fe40000001205 */
[----:B------:R-:W-:Y:S02]  /*1080*/  LOP3.LUT R11, RZ, R4, RZ, 0x33, !PT ;  /* 0x00000004ff0b7212 */ /* 0x000fe400078e33ff */
[-C--:B------:R-:W-:Y:S01]  /*1090*/  SHF.R.U32.HI R5, RZ, R20.reuse, R5 ;  /* 0x00000014ff057219 */ /* 0x080fe20000011605 */
[----:B------:R-:W0:Y:S01]  /*10a0*/  LDC R21, c[0x0][0x638] ;  /* 0x00018e00ff157b82 */ /* 0x000e220000000800 */
[----:B------:R-:W-:Y:S01]  /*10b0*/  SHF.L.U32 R10, R7, R20, RZ ;  /* 0x00000014070a7219 */ /* 0x000fe200000006ff */
[----:B------:R-:W-:-:S06]  /*10c0*/  IMAD.MOV.U32 R4, RZ, RZ, R16 ;  /* 0x000000ffff047224 */ /* 0x000fcc00078e0010 */
[----:B------:R-:W0:Y:S01]  /*10d0*/  LDC R24, c[0x0][0x610] ;  /* 0x00018400ff187b82 */ /* 0x000e220000000800 */
[----:B--2-4-:R-:W-:Y:S05]  /*10e0*/  @!P0 BRA `(.L_x_12) ;  /* 0x0000000000288947 */ /* 0x014fea0003800000 */
[----:B------:R-:W2:Y:S02]  /*10f0*/  LDC R9, c[0x0][0x64c] ;  /* 0x00019300ff097b82 */ /* 0x000ea40000000800 */
[----:B--2---:R-:W-:-:S05]  /*1100*/  IADD3 R9, P0, R16, R9, RZ ;  /* 0x0000000910097210 */ /* 0x004fca0007f1e0ff */
[----:B------:R-:W-:-:S04]  /*1110*/  IMAD.X R17, RZ, RZ, R5, P0 ;  /* 0x000000ffff117224 */ /* 0x000fc800000e0605 */
[----:B------:R-:W-:-:S04]  /*1120*/  IMAD.WIDE.U32 R4, R17, R22, RZ ;  /* 0x0000001611047225 */ /* 0x000fc800078e00ff */
[----:B------:R-:W-:-:S04]  /*1130*/  IMAD.WIDE.U32 R6, P0, R9, R23, R4 ;  /* 0x0000001709067225 */ /* 0x000fc80007800004 */
[----:B------:R-:W-:-:S04]  /*1140*/  IMAD.WIDE.U32 R4, R9, R22, RZ ;  /* 0x0000001609047225 */ /* 0x000fc800078e00ff */
[----:B------:R-:W-:Y:S01]  /*1150*/  IMAD.X R9, RZ, RZ, RZ, P0 ;  /* 0x000000ffff097224 */ /* 0x000fe200000e06ff */
[----:B------:R-:W-:Y:S01]  /*1160*/  IADD3 RZ, P0, R5, R6, RZ ;  /* 0x0000000605ff7210 */ /* 0x000fe20007f1e0ff */
[----:B------:R-:W-:-:S04]  /*1170*/  IMAD.MOV.U32 R8, RZ, RZ, R7 ;  /* 0x000000ffff087224 */ /* 0x000fc800078e0007 */
[----:B------:R-:W-:-:S08]  /*1180*/  IMAD.WIDE.U32.X R4, R17, R23, R8, P0 ;  /* 0x0000001711047225 */ /* 0x000fd000000e0408 */
.L_x_12:
[----:B---3--:R-:W-:Y:S01]  /*1190*/  SHF.R.U64 R4, R4, R19, R5 ;  /* 0x0000001304047219 */ /* 0x008fe20000001205 */
[----:B-1----:R-:W-:Y:S01]  /*11a0*/  VIADD R5, R18, 0xffffffff ;  /* 0xffffffff12057836 */ /* 0x002fe20000000000 */
[----:B------:R-:W-:Y:S01]  /*11b0*/  LOP3.LUT R11, R26, R11, RZ, 0xc0, !PT ;  /* 0x0000000b1a0b7212 */ /* 0x000fe200078ec0ff */
[----:B------:R-:W-:Y:S02]  /*11c0*/  IMAD.MOV R13, RZ, RZ, -R13 ;  /* 0x000000ffff0d7224 */ /* 0x000fe400078e0a0d */
[----:B------:R-:W-:Y:S01]  /*11d0*/  IMAD.MOV R6, RZ, RZ, -R4 ;  /* 0x000000ffff067224 */ /* 0x000fe200078e0a04 */
[----:B------:R-:W-:Y:S01]  /*11e0*/  LOP3.LUT R14, R14, R5, RZ, 0xc0, !PT ;  /* 0x000000050e0e7212 */ /* 0x000fe200078ec0ff */
[----:B------:R-:W-:Y:S02]  /*11f0*/  @P2 IMAD R0, R15, R13, R12 ;  /* 0x0000000d0f002224 */ /* 0x000fe400078e020c */
[----:B------:R-:W-:Y:S02]  /*1200*/  IMAD R11, R10, R4, R11 ;  /* 0x000000040a0b7224 */ /* 0x000fe400078e020b */
[----:B0-----:R-:W-:-:S02]  /*1210*/  IMAD R5, R6, R21, R16 ;  /* 0x0000001506057224 */ /* 0x001fc400078e0210 */
[----:B------:R-:W-:Y:S02]  /*1220*/  IMAD R4, R11, R24, R0 ;  /* 0x000000180b047224 */ /* 0x000fe400078e0200 */
[----:B------:R-:W-:Y:S02]  /*1230*/  IMAD R5, R5, R18, R14 ;  /* 0x0000001205057224 */ /* 0x000fe400078e020e */
[----:B------:R-:W-:-:S03]  /*1240*/  IMAD.MOV.U32 R0, RZ, RZ, 0x1 ;  /* 0x00000001ff007424 */ /* 0x000fc600078e00ff */
[----:B------:R-:W-:Y:S02]  /*1250*/  SEL R6, R5, R4, !P2 ;  /* 0x0000000405067207 */ /* 0x000fe40005000000 */
[----:B------:R-:W-:-:S03]  /*1260*/  SEL R4, R4, R5, !P2 ;  /* 0x0000000504047207 */ /* 0x000fc60005000000 */
[----:B------:R3:W-:Y:S04]  /*1270*/  STL [R1+0x88], R6 ;  /* 0x0000880601007387 */ /* 0x0007e80000100800 */
[----:B------:R3:W-:Y:S04]  /*1280*/  STL [R1+0x78], R25 ;  /* 0x0000781901007387 */ /* 0x0007e80000100800 */
[----:B------:R3:W-:Y:S02]  /*1290*/  STL [R1+0x84], R4 ;  /* 0x0000840401007387 */ /* 0x0007e40000100800 */
.L_x_10:
[----:B------:R-:W-:Y:S05]  /*12a0*/  @!P1 BRA `(.L_x_13) ;  /* 0x000000d8009c9947 */ /* 0x000fea0003800000 */
[----:B------:R-:W-:-:S06]  /*12b0*/  UISETP.GT.U32.AND UP0, UPT, UR12, 0x1, UPT ;  /* 0x000000010c00788c */ /* 0x000fcc000bf04070 */
[----:B------:R-:W-:-:S13]  /*12c0*/  PLOP3.LUT P0, PT, PT, PT, UP0, 0x80, 0x0 ;  /* 0x000000000000781c */ /* 0x000fda0003f0f008 */
[----:B------:R-:W-:Y:S05]  /*12d0*/  @P0 EXIT ;  /* 0x000000000000094d */ /* 0x000fea0003800000 */
.L_x_14:
[----:B------:R-:W-:-:S08]  /*12e0*/  NOP ;  /* 0x0000000000007918 */ /* 0x000fd00000000000 */
[----:B------:R-:W4:Y:S02]  /*12f0*/  USETMAXREG.TRY_ALLOC.CTAPOOL UP0, 0xe8 ;  /* 0x000000e8000079c8 */ /* 0x000f240008000600 */
[----:B----4-:R-:W-:-:S13]  /*1300*/  PLOP3.LUT P0, PT, PT, PT, UP0, 0x80, 0x0 ;  /* 0x000000000000781c */ /* 0x010fda0003f0f008 */
[----:B------:R-:W-:Y:S05]  /*1310*/  @!P0 BRA `(.L_x_14) ;  /* 0xfffffffc00f08947 */ /* 0x000fea000383ffff */
[----:B------:R-:W-:-:S13]  /*1320*/  LOP3.LUT P0, RZ, R0, 0xff, RZ, 0xc0, !PT ;  /* 0x000000ff00ff7812 */ /* 0x000fda000780c0ff */
[----:B------:R-:W-:Y:S05]  /*1330*/  @!P0 EXIT ;  /* 0x000000000000894d */ /* 0x000fea0003800000 */
[----:B------:R-:W4:Y:S01]  /*1340*/  S2UR UR6, SR_CgaCtaId ;  /* 0x00000000000679c3 */ /* 0x000f220000008800 */
[----:B------:R-:W-:Y:S01]  /*1350*/  SHF.R.S32.HI R0, RZ, 0x1f, R3 ;  /* 0x0000001fff007819 */ /* 0x000fe20000011403 */
[----:B------:R-:W-:Y:S01]  /*1360*/  UIADD3 UR7, UR17, -0x1, URZ ;  /* 0xffffffff11077890 */ /* 0x000fe2000fffe03f */
[----:B------:R-:W-:Y:S02]  /*1370*/  UMOV UR12, 0x400 ;  /* 0x00000400000c7882 */ /* 0x000fe40000000000 */
[CC--:B------:R-:W-:Y:S01]  /*1380*/  LEA.HI R2, R0.reuse, R3.reuse, RZ, 0x2 ;  /* 0x0000000300027211 */ /* 0x0c0fe200078f10ff */
[----:B------:R-:W-:Y:S01]  /*1390*/  UISETP.LT.AND UP0, UPT, UR14, 0x1, UPT ;  /* 0x000000010e00788c */ /* 0x000fe2000bf01270 */
[----:B------:R-:W-:Y:S01]  /*13a0*/  LEA.HI R0, R0, R3, RZ, 0x5 ;  /* 0x0000000300007211 */ /* 0x000fe200078f28ff */
[----:B------:R-:W-:Y:S01]  /*13b0*/  ULOP3.LUT UR27, UR13, 0x1, URZ, 0xfc, !UPT ;  /* 0x000000010d1b7892 */ /* 0x000fe2000f8efc3f */
[--C-:B---3--:R-:W-:Y:S01]  /*13c0*/  SHF.R.S32.HI R4, RZ, 0x2, R2.reuse ;  /* 0x00000002ff047819 */ /* 0x108fe20000011402 */
[----:B------:R-:W-:Y:S01]  /*13d0*/  USEL UR16, UR14, 0x1, UP0 ;  /* 0x000000010e107887 */ /* 0x000fe20008000000 */
[----:B------:R-:W-:Y:S01]  /*13e0*/  SHF.R.S32.HI R5, RZ, 0x1f, R2 ;  /* 0x0000001fff057819 */ /* 0x000fe20000011402 */
[----:B------:R-:W-:-:S02]  /*13f0*/  UISETP.NE.AND UP0, UPT, UR7, URZ, UPT ;  /* 0x0000003f0700728c */ /* 0x000fc4000bf05270 */
[----:B------:R-:W-:Y:S01]  /*1400*/  USHF.L.U32 UR28, UR14, 0x1, URZ ;  /* 0x000000010e1c7899 */ /* 0x000fe2000800063f */
[----:B------:R-:W-:Y:S01]  /*1410*/  LEA.HI R5, R5, R4, RZ, 0x3 ;  /* 0x0000000405057211 */ /* 0x000fe200078f18ff */
[----:B------:R-:W-:Y:S02]  /*1420*/  UIADD3 UR16, -UR16, UR14, URZ ;  /* 0x0000000e10107290 */ /* 0x000fe4000fffe13f */
[----:B------:R-:W-:Y:S01]  /*1430*/  USEL UR30, URZ, 0x1, UP0 ;  /* 0x000000013f1e7887 */ /* 0x000fe20008000000 */
[----:B------:R-:W-:Y:S01]  /*1440*/  LOP3.LUT R5, R5, 0xfffffff8, RZ, 0xc0, !PT ;  /* 0xfffffff805057812 */ /* 0x000fe200078ec0ff */
[----:B----4-:R-:W-:-:S04]  /*1450*/  ULEA UR12, UR6, UR12, 0x18 ;  /* 0x0000000c060c7291 */ /* 0x010fc8000f8ec03f */
[----:B------:R-:W-:Y:S01]  /*1460*/  IMAD.IADD R2, R4, 0x1, -R5 ;  /* 0x0000000104027824 */ /* 0x000fe200078e0a05 */
[----:B------:R-:W-:Y:S01]  /*1470*/  USHF.L.U32 UR6, UR7, 0x3, URZ ;  /* 0x0000000307067899 */ /* 0x000fe2000800063f */
[----:B------:R-:W-:Y:S01]  /*1480*/  SHF.R.S32.HI R5, RZ, 0x5, R0 ;  /* 0x00000005ff057819 */ /* 0x000fe20000011400 */
[----:B------:R-:W-:Y:S02]  /*1490*/  UIADD3 UR29, UR12, 0x60, URZ ;  /* 0x000000600c1d7890 */ /* 0x000fe4000fffe03f */
[----:B------:R-:W-:Y:S01]  /*14a0*/  ULOP3.LUT UR6, UR6, 0x8, URZ, 0xc0, !UPT ;  /* 0x0000000806067892 */ /* 0x000fe2000f8ec03f */
[--C-:B------:R-:W-:Y:S01]  /*14b0*/  SHF.R.S32.HI R3, RZ, 0x1f, R2.reuse ;  /* 0x0000001fff037819 */ /* 0x100fe20000011402 */
[C-C-:B------:R-:W-:Y:S01]  /*14c0*/  IMAD R0, R5.reuse, -0x10, -R2.reuse ;  /* 0xfffffff005007824 */ /* 0x140fe200078e0a02 */
[----:B------:R-:W-:Y:S02]  /*14d0*/  ULEA UR17, UR17, UR29, 0x3 ;  /* 0x0000001d11117291 */ /* 0x000fe4000f8e183f */
[----:B------:R-:W-:Y:S01]  /*14e0*/  ULOP3.LUT UR31, UR6, 0x8, URZ, 0x3c, !UPT ;  /* 0x00000008061f7892 */ /* 0x000fe2000f8e3c3f */
[----:B------:R-:W-:Y:S01]  /*14f0*/  IMAD.WIDE R2, R5, 0x10, R2 ;  /* 0x0000001005027825 */ /* 0x000fe200078e0202 */
[----:B------:R-:W-:-:S03]  /*1500*/  ULOP3.LUT UR18, UR6, 0x18, URZ, 0x3c, !UPT ;  /* 0x0000001806127892 */ /* 0x000fc6000f8e3c3f */
[----:B------:R-:W-:Y:S02]  /*1510*/  ULDC UR6, c[0x0][0x284] ;  /* 0x0000a10000067ab9 */ /* 0x000fe40000000800 */
[----:B------:R-:W-:-:S05]  /*1520*/  VIADD R0, R0, UR6 ;  /* 0x0000000600007c36 */ /* 0x000fca0008000000 */
[----:B------:R3:W-:Y:S04]  /*1530*/  STL [R1+0x8c], R0 ;  /* 0x00008c0001007387 */ /* 0x0007e80000100800 */
[----:B------:R3:W-:Y:S02]  /*1540*/  STL.64 [R1+0x90], R2 ;  /* 0x0000900201007387 */ /* 0x0007e40000100a00 */
.L_x_297:
[----:B---3--:R-:W-:Y:S01]  /*1550*/  IMAD.U32 R0, RZ, RZ, UR30 ;  /* 0x0000001eff007e24 */ /* 0x008fe2000f8e00ff */
[----:B0-2---:R-:W3:Y:S01]  /*1560*/  LDC R2, c[0x0][0x28c] ;  /* 0x0000a300ff027b82 */ /* 0x005ee20000000800 */
[----:B------:R-:W-:Y:S01]  /*1570*/  UMOV UR6, URZ ;  /* 0x0000003f00067c82 */ /* 0x000fe20008000000 */
[----:B------:R-:W-:Y:S02]  /*1580*/  UMOV UR19, UR5 ;  /* 0x0000000500137c82 */ /* 0x000fe40008000000 */
[----:B------:R-:W-:-:S04]  /*1590*/  SHF.L.U32 R0, R0, 0x1f, RZ ;  /* 0x0000001f00007819 */ /* 0x000fc800000006ff */
[----:B----4-:R-:W4:Y:S01]  /*15a0*/  SYNCS.PHASECHK.TRANS64.TRYWAIT P0, [UR17+-0x8], R0 ;  /* 0xfffff800ff0075a7 */ /* 0x010f220008000151 */
[----:B---3--:R-:W-:Y:S01]  /*15b0*/  ISETP.GE.AND P1, PT, R2, 0x1, PT ;  /* 0x000000010200780c */ /* 0x008fe20003f26270 */
[----:B----4-:R-:W-:-:S12]  /*15c0*/  @!P0 BRA `(.L_x_15) ;  /* 0x000000e800188947 */ /* 0x010fd80003800000 */
.L_x_320:
[----:B------:R4:W-:Y:S01]  /*15d0*/  STL [R1+0x74], RZ ;  /* 0x000074ff01007387 */ /* 0x0009e20000100800 */
[----:B------:R-:W-:Y:S01]  /*15e0*/  UMOV UR7, URZ ;  /* 0x0000003f00077c82 */ /* 0x000fe20008000000 */
[----:B------:R-:W-:Y:S01]  /*15f0*/  UMOV UR8, URZ ;  /* 0x0000003f00087c82 */ /* 0x000fe20008000000 */
[----:B---3--:R-:W-:Y:S01]  /*1600*/  IMAD.MOV.U32 R0, RZ, RZ, RZ ;  /* 0x000000ffff007224 */ /* 0x008fe200078e00ff */
[----:B------:R4:W-:Y:S01]  /*1610*/  STL [R1+0x70], RZ ;  /* 0x000070ff01007387 */ /* 0x0009e20000100800 */
[----:B------:R-:W-:Y:S02]  /*1620*/  CS2R R2, SRZ ;  /* 0x0000000000027805 */ /* 0x000fe4000001ff00 */
[----:B------:R-:W-:Y:S02]  /*1630*/  CS2R R4, SRZ ;  /* 0x0000000000047805 */ /* 0x000fe4000001ff00 */
[----:B--2---:R-:W-:Y:S01]  /*1640*/  CS2R R6, SRZ ;  /* 0x0000000000067805 */ /* 0x004fe2000001ff00 */
[----:B------:R4:W-:Y:S01]  /*1650*/  STL [R1+0x6c], RZ ;  /* 0x00006cff01007387 */ /* 0x0009e20000100800 */
[----:B------:R-:W-:-:S02]  /*1660*/  CS2R R8, SRZ ;  /* 0x0000000000087805 */ /* 0x000fc4000001ff00 */
[----:B0-----:R-:W-:Y:S02]  /*1670*/  CS2R R10, SRZ ;  /* 0x00000000000a7805 */ /* 0x001fe4000001ff00 */
[----:B------:R-:W-:Y:S01]  /*1680*/  CS2R R12, SRZ ;  /* 0x00000000000c7805 */ /* 0x000fe2000001ff00 */
[----:B------:R4:W-:Y:S01]  /*1690*/  STL [R1+0x68], RZ ;  /* 0x000068ff01007387 */ /* 0x0009e20000100800 */
[----:B------:R-:W-:Y:S02]  /*16a0*/  CS2R R14, SRZ ;  /* 0x00000000000e7805 */ /* 0x000fe4000001ff00 */
[----:B------:R-:W-:Y:S02]  /*16b0*/  CS2R R16, SRZ ;  /* 0x0000000000107805 */ /* 0x000fe4000001ff00 */
[----:B-1----:R-:W-:Y:S01]  /*16c0*/  CS2R R18, SRZ ;  /* 0x0000000000127805 */ /* 0x002fe2000001ff00 */
[----:B------:R4:W-:Y:S01]  /*16d0*/  STL [R1+0x64], RZ ;  /* 0x000064ff01007387 */ /* 0x0009e20000100800 */
[----:B------:R-:W-:-:S02]  /*16e0*/  CS2R R20, SRZ ;  /* 0x0000000000147805 */ /* 0x000fc4000001ff00 */
[----:B------:R-:W-:Y:S02]  /*16f0*/  CS2R R22, SRZ ;  /* 0x0000000000167805 */ /* 0x000fe4000001ff00 */
[----:B------:R-:W-:Y:S01]  /*1700*/  CS2R R152, SRZ ;  /* 0x0000000000987805 */ /* 0x000fe2000001ff00 */
[----:B------:R4:W-:Y:S01]  /*1710*/  STL [R1+0x60], RZ ;  /* 0x000060ff01007387 */ /* 0x0009e20000100800 */
[----:B------:R-:W-:Y:S02]  /*1720*/  CS2R R154, SRZ ;  /* 0x00000000009a7805 */ /* 0x000fe4000001ff00 */
[----:B------:R-:W-:Y:S02]  /*1730*/  CS2R R156, SRZ ;  /* 0x00000000009c7805 */ /* 0x000fe4000001ff00 */
[----:B------:R-:W-:Y:S01]  /*1740*/  CS2R R158, SRZ ;  /* 0x00000000009e7805 */ /* 0x000fe2000001ff00 */
        /* <DEDUP_REMOVED lines=45> */
[----:B------:R-:W-:Y:S01]  /*1a20*/  IMAD.MOV.U32 R226, RZ, RZ, RZ ;  /* 0x000000ffffe27224 */ /* 0x000fe200078e00ff */
[----:B------:R-:W-:Y:S01]  /*1a30*/  CS2R R24, SRZ ;  /* 0x0000000000187805 */ /* 0x000fe2000001ff00 */
[----:B------:R-:W-:Y:S01]  /*1a40*/  IMAD.U32 R227, RZ, RZ, UR4 ;  /* 0x00000004ffe37e24 */ /* 0x000fe2000f8e00ff */
[----:B------:R4:W-:Y:S01]  /*1a50*/  STL [R1+0x2c], RZ ;  /* 0x00002cff01007387 */ /* 0x0009e20000100800 */
[----:B------:R-:W-:Y:S02]  /*1a60*/  CS2R R26, SRZ ;  /* 0x00000000001a7805 */ /* 0x000fe4000001ff00 */
[----:B------:R-:W-:-:S02]  /*1a70*/  CS2R R28, SRZ ;  /* 0x00000000001c7805 */ /* 0x000fc4000001ff00 */
[----:B------:R-:W-:Y:S01]  /*1a80*/  CS2R R30, SRZ ;  /* 0x00000000001e7805 */ /* 0x000fe2000001ff00 */
[----:B------:R4:W-:Y:S01]  /*1a90*/  STL [R1+0x28], RZ ;  /* 0x000028ff01007387 */ /* 0x0009e20000100800 */
[----:B------:R-:W-:Y:S02]  /*1aa0*/  CS2R R32, SRZ ;  /* 0x0000000000207805 */ /* 0x000fe4000001ff00 */
[----:B------:R-:W-:Y:S02]  /*1ab0*/  CS2R R34, SRZ ;  /* 0x0000000000227805 */ /* 0x000fe4000001ff00 */
[----:B------:R-:W-:Y:S01]  /*1ac0*/  CS2R R36, SRZ ;  /* 0x0000000000247805 */ /* 0x000fe2000001ff00 */
        /* <DEDUP_REMOVED lines=36> */
[----:B------:R4:W-:Y:S01]  /*1d10*/  STL [R1], RZ ;  /* 0x000000ff01007387 */ /* 0x0009e20000100800 */
[----:B------:R-:W-:Y:S02]  /*1d20*/  CS2R R92, SRZ ;  /* 0x00000000005c7805 */ /* 0x000fe4000001ff00 */
[----:B------:R-:W-:Y:S02]  /*1d30*/  CS2R R94, SRZ ;  /* 0x00000000005e7805 */ /* 0x000fe4000001ff00 */
[----:B------:R-:W-:Y:S02]  /*1d40*/  CS2R R96, SRZ ;  /* 0x0000000000607805 */ /* 0x000fe4000001ff00 */
[----:B------:R-:W-:Y:S02]  /*1d50*/  CS2R R98, SRZ ;  /* 0x0000000000627805 */ /* 0x000fe4000001ff00 */
[----:B------:R-:W-:-:S02]  /*1d60*/  CS2R R100, SRZ ;  /* 0x0000000000647805 */ /* 0x000fc4000001ff00 */
[----:B------:R-:W-:Y:S02]  /*1d70*/  CS2R R102, SRZ ;  /* 0x0000000000667805 */ /* 0x000fe4000001ff00 */
        /* <DEDUP_REMOVED lines=23> */
[----:B------:R-:W-:Y:S01]  /*1ef0*/  CS2R R150, SRZ ;  /* 0x0000000000967805 */ /* 0x000fe2000001ff00 */
[----:B----4-:R-:W-:Y:S06]  /*1f00*/  @!P1 BRA `(.L_x_16) ;  /* 0x0000001000609947 */ /* 0x010fec0003800000 */
[----:B------:R-:W-:-:S06]  /*1f10*/  UISETP.NE.AND UP0, UPT, UR27, 0x3, UPT ;  /* 0x000000031b00788c */ /* 0x000fcc000bf05270 */
[----:B------:R-:W-:-:S13]  /*1f20*/  PLOP3.LUT P1, PT, PT, PT, UP0, 0x80, 0x0 ;  /* 0x000000000000781c */ /* 0x000fda0003f2f008 */
[----:B------:R-:W-:Y:S05]  /*1f30*/  @!P1 BRA `(.L_x_17) ;  /* 0x0000000000049947 */ /* 0x000fea0003800000 */
[----:B------:R-:W-:Y:S01]  /*1f40*/  BPT.TRAP 0x1 ;  /* 0x000000040000795c */ /* 0x000fe20000300000 */
.L_x_17:
[----:B------:R-:W-:Y:S01]  /*1f50*/  ULEA UR6, UR5, UR12, 0x3 ;  /* 0x0000000c05067291 */ /* 0x000fe2000f8e183f */
[----:B------:R-:W-:-:S05]  /*1f60*/  IMAD.U32 R0, RZ, RZ, UR4 ;  /* 0x00000004ff007e24 */ /* 0x000fca000f8e00ff */
[----:B------:R-:W-:-:S04]  /*1f70*/  SHF.L.U32 R0, R0, 0x1f, RZ ;  /* 0x0000001f00007819 */ /* 0x000fc800000006ff */
[----:B------:R0:W1:Y:S01]  /*1f80*/  SYNCS.PHASECHK.TRANS64.TRYWAIT P0, [UR6], R0 ;  /* 0x00000000ff0075a7 */ /* 0x0000620008000146 */
[----:B------:R-:W-:Y:S05]  /*1f90*/  @!P1 BRA `(.L_x_18) ;  /* 0x0000000000049947 */ /* 0x000fea0003800000 */
[----:B------:R-:W-:Y:S01]  /*1fa0*/  BPT.TRAP 0x1 ;  /* 0x000000040000795c */ /* 0x000fe20000300000 */
.L_x_18:
[----:B-1----:R-:W-:Y:S05]  /*1fb0*/  @P0 BRA `(.L_x_19) ;  /* 0x0000000000080947 */ /* 0x002fea0003800000 */
[----:B------:R-:W1:Y:S02]  /*1fc0*/  SYNCS.PHASECHK.TRANS64.TRYWAIT P0, [UR6], R0 ;  /* 0x00000000ff0075a7 */ /* 0x000e640008000146 */
[----:B-1----:R-:W-:Y:S05]  /*1fd0*/  @!P0 BRA `(.L_x_20) ;  /* 0x000000dc00ac8947 */ /* 0x002fea0003800000 */
.L_x_19:
[----:B------:R2:W-:Y:S01]  /*1fe0*/  STL [R1+0x74], RZ ;  /* 0x000074ff01007387 */ /* 0x0005e20000100800 */
[----:B------:R-:W-:Y:S01]  /*1ff0*/  UIADD3 UR7, UR12, 0x2980, URZ ;  /* 0x000029800c077890 */ /* 0x000fe2000fffe03f */
[----:B------:R-:W-:Y:S01]  /*2000*/  WARPGROUP.ARRIVE ;  /* 0x00000000000079c5 */ /* 0x000fe20000000000 */
[----:B------:R-:W-:Y:S01]  /*2010*/  UIADD3 UR6, UR12, 0x180, URZ ;  /* 0x000001800c067890 */ /* 0x000fe2000fffe03f */
[----:B------:R2:W-:Y:S01]  /*2020*/  STL [R1+0x70], RZ ;  /* 0x000070ff01007387 */ /* 0x0005e20000100800 */
[----:B------:R-:W-:Y:S01]  /*2030*/  USHF.R.U32.HI UR7, URZ, 0x4, UR7 ;  /* 0x000000043f077899 */ /* 0x000fe20008011607 */
[----:B01----:R-:W-:Y:S01]  /*2040*/  IMAD.MOV.U32 R0, RZ, RZ, RZ ;  /* 0x000000ffff007224 */ /* 0x003fe200078e00ff */
[----:B------:R-:W-:Y:S01]  /*2050*/  USHF.R.U32.HI UR6, URZ, 0x4, UR6 ;  /* 0x000000043f067899 */ /* 0x000fe20008011606 */
[----:B------:R2:W-:Y:S01]  /*2060*/  STL [R1+0x6c], RZ ;  /* 0x00006cff01007387 */ /* 0x0005e20000100800 */
[----:B------:R-:W-:Y:S01]  /*2070*/  ULOP3.LUT UR7, UR7, 0x3fff, URZ, 0xc0, !UPT ;  /* 0x00003fff07077892 */ /* 0x000fe2000f8ec03f */
[----:B------:R-:W-:Y:S01]  /*2080*/  CS2R R2, SRZ ;  /* 0x0000000000027805 */ /* 0x000fe2000001ff00 */
[----:B------:R-:W-:Y:S01]  /*2090*/  ULOP3.LUT UR6, UR6, 0x3fff, URZ, 0xc0, !UPT ;  /* 0x00003fff06067892 */ /* 0x000fe2000f8ec03f */
[----:B------:R2:W-:Y:S01]  /*20a0*/  STL [R1+0x68], RZ ;  /* 0x000068ff01007387 */ /* 0x0005e20000100800 */
[----:B------:R-:W-:Y:S01]  /*20b0*/  ULOP3.LUT UR7, UR7, 0x10000, URZ, 0xfc, !UPT ;  /* 0x0001000007077892 */ /* 0x000fe2000f8efc3f */
[----:B------:R-:W-:Y:S01]  /*20c0*/  CS2R R4, SRZ ;  /* 0x0000000000047805 */ /* 0x000fe2000001ff00 */
[----:B------:R-:W-:Y:S01]  /*20d0*/  ULOP3.LUT UR6, UR6, 0x10000, URZ, 0xfc, !UPT ;  /* 0x0001000006067892 */ /* 0x000fe2000f8efc3f */
[----:B------:R2:W-:Y:S01]  /*20e0*/  STL [R1+0x64], RZ ;  /* 0x000064ff01007387 */ /* 0x0005e20000100800 */
[----:B------:R-:W-:Y:S01]  /*20f0*/  ULEA UR10, UR5, UR7, 0x9 ;  /* 0x00000007050a7291 */ /* 0x000fe2000f8e483f */
[----:B------:R-:W-:Y:S01]  /*2100*/  CS2R R6, SRZ ;  /* 0x0000000000067805 */ /* 0x000fe2000001ff00 */
[----:B------:R-:W-:Y:S01]  /*2110*/  ULEA UR8, UR5, UR6, 0x7 ;  /* 0x0000000605087291 */ /* 0x000fe2000f8e383f */
[----:B------:R2:W-:Y:S01]  /*2120*/  STL [R1+0x60], RZ ;  /* 0x000060ff01007387 */ /* 0x0005e20000100800 */
[----:B------:R-:W-:Y:S01]  /*2130*/  ULDC UR7, c[0x0][0x50c] ;  /* 0x0001430000077ab9 */ /* 0x000fe20000000800 */
[----:B------:R-:W-:Y:S01]  /*2140*/  UMOV UR9, 0xc0000010 ;  /* 0xc000001000097882 */ /* 0x000fe20000000000 */
[----:B------:R-:W-:Y:S01]  /*2150*/  UISETP.NE.AND UP0, UPT, UR7, 0x1, UPT ;  /* 0x000000010700788c */ /* 0x000fe2000bf05270 */
[----:B------:R2:W-:Y:S01]  /*2160*/  STL [R1+0x5c], RZ ;  /* 0x00005cff01007387 */ /* 0x0005e20000100800 */
[----:B------:R-:W-:Y:S01]  /*2170*/  UMOV UR11, 0xc0000010 ;  /* 0xc0000010000b7882 */ /* 0x000fe20000000000 */
[----:B------:R-:W-:Y:S01]  /*2180*/  UMOV UR6, 0x1 ;  /* 0x0000000100067882 */ /* 0x000fe20000000000 */
[----:B------:R-:W-:Y:S01]  /*2190*/  USEL UR7, URZ, 0x1, UP0 ;  /* 0x000000013f077887 */ /* 0x000fe20008000000 */
[----:B------:R2:W-:Y:S01]  /*21a0*/  STL [R1+0x58], RZ ;  /* 0x000058ff01007387 */ /* 0x0005e20000100800 */
[----:B------:R-:W-:Y:S01]  /*21b0*/  QGMMA.64x256x32.F32.E5M2.E5M2 R24, gdesc[UR8], RZ, !UPT, gsb0 ;  /* 0x03e00000081879f3 */ /* 0x000fe2000c0038ff */
[----:B------:R-:W-:-:S02]  /*21c0*/  CS2R R8, SRZ ;  /* 0x0000000000087805 */ /* 0x000fc4000001ff00 */
[----:B------:R-:W-:Y:S01]  /*21d0*/  CS2R R10, SRZ ;  /* 0x00000000000a7805 */ /* 0x000fe2000001ff00 */
[----:B------:R2:W-:Y:S01]  /*21e0*/  STL [R1+0x54], RZ ;  /* 0x000054ff01007387 */ /* 0x0005e20000100800 */
[----:B------:R-:W-:Y:S02]  /*21f0*/  ISETP.NE.AND P0, PT, RZ, UR7, PT ;  /* 0x00000007ff007c0c */ /* 0x000fe4000bf05270 */
        /* <DEDUP_REMOVED lines=56> */
[----:B------:R-:W-:Y:S01]  /*2580*/  CS2R R224, SRZ ;  /* 0x0000000000e07805 */ /* 0x000fe2000001ff00 */
[----:B------:R-:W-:Y:S01]  /*2590*/  IMAD.MOV.U32 R226, RZ, RZ, RZ ;  /* 0x000000ffffe27224 */ /* 0x000fe200078e00ff */
[----:B------:R2:W-:Y:S04]  /*25a0*/  STL [R1+0x18], RZ ;  /* 0x000018ff01007387 */ /* 0x0005e80000100800 */
[----:B------:R2:W-:Y:S04]  /*25b0*/  STL [R1+0x14], RZ ;  /* 0x000014ff01007387 */ /* 0x0005e80000100800 */
[----:B------:R2:W-:Y:S04]  /*25c0*/  STL [R1+0x10], RZ ;  /* 0x000010ff01007387 */ /* 0x0005e80000100800 */
[----:B------:R2:W-:Y:S04]  /*25d0*/  STL [R1+0xc], RZ ;  /* 0x00000cff01007387 */ /* 0x0005e80000100800 */
[----:B------:R2:W-:Y:S04]  /*25e0*/  STL [R1+0x8], RZ ;  /* 0x000008ff01007387 */ /* 0x0005e80000100800 */
[----:B------:R2:W-:Y:S04]  /*25f0*/  STL [R1+0x4], RZ ;  /* 0x000004ff01007387 */ /* 0x0005e80000100800 */
[----:B------:R2:W-:Y:S01]  /*2600*/  STL [R1], RZ ;  /* 0x000000ff01007387 */ /* 0x0005e20000100800 */
[----:B------:R-:W-:Y:S05]  /*2610*/  @!P0 BRA `(.L_x_21) ;  /* 0x0000000800808947 */ /* 0x000fea0003800000 */
[----:B------:R-:W-:Y:S02]  /*2620*/  WARPGROUP.DEPBAR.LE gsb0, 0x0 ;  /* 0x00008000000079c5 */ /* 0x000fe40000010000 */
[----:B------:R-:W-:-:S01]  /*2630*/  FADD R227, RZ, R122 ;  /* 0x0000007affe37221 */ /* 0x000fc20000000000 */
[----:B------:R-:W-:Y:S01]  /*2640*/  FADD R226, RZ, R24 ;  /* 0x00000018ffe27221 */ /* 0x000fe20000000000 */
[----:B------:R-:W-:-:S01]  /*2650*/  FADD R225, RZ, R25 ;  /* 0x00000019ffe17221 */ /* 0x000fc20000000000 */
[----:B------:R-:W-:Y:S01]  /*2660*/  FADD R224, RZ, R26 ;  /* 0x0000001affe07221 */ /* 0x000fe20000000000 */
[----:B------:R-:W-:-:S01]  /*2670*/  FADD R223, RZ, R27 ;  /* 0x0000001bffdf7221 */ /* 0x000fc20000000000 */
[----:B------:R0:W-:Y:S01]  /*2680*/  STL [R1], R227 ;  /* 0x000000e301007387 */ /* 0x0001e20000100800 */
[----:B------:R-:W-:-:S01]  /*2690*/  FADD R222, RZ, R28 ;  /* 0x0000001cffde7221 */ /* 0x000fc20000000000 */
[----:B------:R-:W-:Y:S01]  /*26a0*/  FADD R221, RZ, R29 ;  /* 0x0000001dffdd7221 */ /* 0x000fe20000000000 */
[----:B------:R-:W-:-:S01]  /*26b0*/  FADD R220, RZ, R30 ;  /* 0x0000001effdc7221 */ /* 0x000fc20000000000 */
[----:B------:R-:W-:Y:S01]  /*26c0*/  FADD R219, RZ, R31 ;  /* 0x0000001fffdb7221 */ /* 0x000fe20000000000 */
[----:B------:R-:W-:-:S01]  /*26d0*/  FADD R218, RZ, R32 ;  /* 0x00000020ffda7221 */ /* 0x000fc20000000000 */
[----:B------:R-:W-:Y:S01]  /*26e0*/  FADD R217, RZ, R33 ;  /* 0x00000021ffd97221 */ /* 0x000fe20000000000 */
[----:B------:R-:W-:-:S01]  /*26f0*/  FADD R216, RZ, R34 ;  /* 0x00000022ffd87221 */ /* 0x000fc20000000000 */
[----:B------:R-:W-:Y:S01]  /*2700*/  FADD R215, RZ, R35 ;  /* 0x00000023ffd77221 */ /* 0x000fe20000000000 */
[----:B------:R-:W-:-:S01]  /*2710*/  FADD R214, RZ, R36 ;  /* 0x00000024ffd67221 */ /* 0x000fc20000000000 */
[----:B0-----:R-:W-:Y:S01]  /*2720*/  FADD R227, RZ, R123 ;  /* 0x0000007bffe37221 */ /* 0x001fe20000000000 */
[----:B------:R-:W-:-:S01]  /*2730*/  FADD R213, RZ, R37 ;  /* 0x00000025ffd57221 */ /* 0x000fc20000000000 */
[----:B------:R-:W-:Y:S01]  /*2740*/  FADD R212, RZ, R38 ;  /* 0x00000026ffd47221 */ /* 0x000fe20000000000 */
[----:B------:R-:W-:-:S01]  /*2750*/  FADD R211, RZ, R39 ;  /* 0x00000027ffd37221 */ /* 0x000fc20000000000 */
[----:B------:R-:W-:Y:S01]  /*2760*/  FADD R210, RZ, R40 ;  /* 0x00000028ffd27221 */ /* 0x000fe20000000000 */
[----:B------:R0:W-:Y:S01]  /*2770*/  STL [R1+0x4], R227 ;  /* 0x000004e301007387 */ /* 0x0001e20000100800 */
        /* <DEDUP_REMOVED lines=93> */
[----:B------:R-:W-:Y:S01]  /*2d50*/  UMOV UR6, URZ ;  /* 0x0000003f00067c82 */ /* 0x000fe20008000000 */
[----:B0-----:R-:W-:-:S05]  /*2d60*/  FADD R227, RZ, R130 ;  /* 0x00000082ffe37221 */ /* 0x001fca0000000000 */
[----:B------:R0:W-:Y:S02]  /*2d70*/  STL [R1+0x20], R227 ;  /* 0x000020e301007387 */ /* 0x0001e40000100800 */
        /* <DEDUP_REMOVED lines=42> */
.L_x_21:
[----:B------:R-:W-:-:S04]  /*3020*/  UIADD3 UR19, UR5, 0x1, URZ ;  /* 0x0000000105137890 */ /* 0x000fc8000fffe03f */
[----:B------:R-:W-:-:S04]  /*3030*/  UISETP.NE.AND UP0, UPT, UR19, 0x5, UPT ;  /* 0x000000051300788c */ /* 0x000fc8000bf05270 */
[----:B------:R-:W-:Y:S02]  /*3040*/  USEL UR8, URZ, 0x1, UP0 ;  /* 0x000000013f087887 */ /* 0x000fe40008000000 */
[----:B------:R-:W-:Y:S02]  /*3050*/  USEL UR19, UR19, URZ, UP0 ;  /* 0x0000003f13137287 */ /* 0x000fe40008000000 */
[----:B------:R-:W-:-:S06]  /*3060*/  ULOP3.LUT UR8, UR4, UR8, URZ, 0x3c, !UPT ;  /* 0x0000000804087292 */ /* 0x000fcc000f8e3c3f */
[----:B0-----:R-:W-:Y:S01]  /*3070*/  IMAD.U32 R227, RZ, RZ, UR8 ;  /* 0x00000008ffe37e24 */ /* 0x001fe2000f8e00ff */
[----:B------:R-:W-:-:S06]  /*3080*/  UMOV UR8, 0x1 ;  /* 0x0000000100087882 */ /* 0x000fcc0000000000 */
.L_x_16:
[----:B------:R-:W-:-:S06]  /*3090*/  UISETP.GE.AND UP0, UPT, UR16, 0x1, UPT ;  /* 0x000000011000788c */ /* 0x000fcc000bf06270 */
[----:B------:R-:W-:-:S13]  /*30a0*/  PLOP3.LUT P0, PT, PT, PT, UP0, 0x80, 0x0 ;  /* 0x000000000000781c */ /* 0x000fda0003f0f008 */
[----:B------:R-:W-:Y:S05]  /*30b0*/  @!P0 BRA `(.L_x_22) ;  /* 0x0000001000708947 */ /* 0x000fea0003800000 */
[----:B------:R-:W-:Y:S01]  /*30c0*/  IMAD.U32 R228, RZ, RZ, UR16 ;  /* 0x00000010ffe47e24 */ /* 0x000fe2000f8e00ff */
[----:B------:R-:W-:Y:S01]  /*30d0*/  UMOV UR24, UR5 ;  /* 0x0000000500187c82 */ /* 0x000fe20008000000 */
[----:B------:R-:W-:-:S05]  /*30e0*/  ULDC UR32, c[0x0][0x50c] ;  /* 0x0001430000207ab9 */ /* 0x000fca0000000800 */
.L_x_30:
[----:B------:R-:W-:-:S06]  /*30f0*/  UISETP.NE.AND UP0, UPT, UR27, 0x3, UPT ;  /* 0x000000031b00788c */ /* 0x000fcc000bf05270 */
[----:B------:R-:W-:-:S13]  /*3100*/  PLOP3.LUT P1, PT, PT, PT, UP0, 0x80, 0x0 ;  /* 0x000000000000781c */ /* 0x000fda0003f2f008 */
[----:B01----:R-:W-:Y:S05]  /*3110*/  @!P1 BRA `(.L_x_23) ;  /* 0x0000000000049947 */ /* 0x003fea0003800000 */
[----:B------:R-:W-:Y:S01]  /*3120*/  BPT.TRAP 0x1 ;  /* 0x000000040000795c */ /* 0x000fe20000300000 */
.L_x_23:
[----:B------:R-:W-:Y:S01]  /*3130*/  ULEA UR9, UR19, UR12, 0x3 ;  /* 0x0000000c13097291 */ /* 0x000fe2000f8e183f */
[----:B------:R-:W-:-:S08]  /*3140*/  SHF.L.U32 R229, R227, 0x1f, RZ ;  /* 0x0000001fe3e57819 */ /* 0x000fd000000006ff */
[----:B------:R0:W1:Y:S01]  /*3150*/  SYNCS.PHASECHK.TRANS64.TRYWAIT P0, [UR9], R229 ;  /* 0x000000e5ff0075a7 */ /* 0x0000620008000149 */
[----:B------:R-:W-:Y:S05]  /*3160*/  @!P1 BRA `(.L_x_24) ;  /* 0x0000000000049947 */ /* 0x000fea0003800000 */
[----:B------:R-:W-:Y:S01]  /*3170*/  BPT.TRAP 0x1 ;  /* 0x000000040000795c */ /* 0x000fe20000300000 */
.L_x_24:
[----:B-1----:R-:W-:Y:S05]  /*3180*/  @P0 BRA `(.L_x_25) ;  /* 0x0000000000080947 */ /* 0x002fea0003800000 */
[----:B------:R-:W1:Y:S02]  /*3190*/  SYNCS.PHASECHK.TRANS64.TRYWAIT P0, [UR9], R229 ;  /* 0x000000e5ff0075a7 */ /* 0x000e640008000149 */
[----:B-1----:R-:W-:Y:S05]  /*31a0*/  @!P0 BRA `(.L_x_26) ;  /* 0x000000cc00508947 */ /* 0x002fea0003800000 */
.L_x_25:
[----:B------:R-:W-:Y:S01]  /*31b0*/  UIADD3 UR9, UR12, 0x180, URZ ;  /* 0x000001800c097890 */ /* 0x000fe2000fffe03f */
[----:B------:R-:W-:Y:S01]  /*31c0*/  WARPGROUP.ARRIVE ;  /* 0x00000000000079c5 */ /* 0x000fe20000000000 */
[----:B------:R-:W-:Y:S02]  /*31d0*/  UIADD3 UR10, UR12, 0x2980, URZ ;  /* 0x000029800c0a7890 */ /* 0x000fe4000fffe03f */
[----:B------:R-:W-:Y:S02]  /*31e0*/  UISETP.NE.AND UP0, UPT, UR7, URZ, UPT ;  /* 0x0000003f0700728c */ /* 0x000fe4000bf05270 */
[----:B------:R-:W-:Y:S02]  /*31f0*/  USHF.R.U32.HI UR9, URZ, 0x4, UR9 ;  /* 0x000000043f097899 */ /* 0x000fe40008011609 */
[----:B------:R-:W-:Y:S02]  /*3200*/  USHF.R.U32.HI UR10, URZ, 0x4, UR10 ;  /* 0x000000043f0a7899 */ /* 0x000fe4000801160a */
[----:B------:R-:W-:-:S02]  /*3210*/  USEL UR8, UR8, URZ, !UP0 ;  /* 0x0000003f08087287 */ /* 0x000fc4000c000000 */
[----:B------:R-:W-:Y:S02]  /*3220*/  ULOP3.LUT UR9, UR9, 0x3fff, URZ, 0xc0, !UPT ;  /* 0x00003fff09097892 */ /* 0x000fe4000f8ec03f */
[----:B------:R-:W-:Y:S02]  /*3230*/  ULOP3.LUT UR10, UR10, 0x3fff, URZ, 0xc0, !UPT ;  /* 0x00003fff0a0a7892 */ /* 0x000fe4000f8ec03f */
[----:B------:R-:W-:Y:S02]  /*3240*/  UISETP.NE.U32.AND UP0, UPT, UR8, URZ, UPT ;  /* 0x0000003f0800728c */ /* 0x000fe4000bf05070 */
[----:B------:R-:W-:Y:S02]  /*3250*/  ULOP3.LUT UR8, UR9, 0x10000, URZ, 0xfc, !UPT ;  /* 0x0001000009087892 */ /* 0x000fe4000f8efc3f */
[----:B------:R-:W-:Y:S02]  /*3260*/  ULOP3.LUT UR10, UR10, 0x10000, URZ, 0xfc, !UPT ;  /* 0x000100000a0a7892 */ /* 0x000fe4000f8efc3f */
[----:B------:R-:W-:-:S02]  /*3270*/  ULEA UR8, UR19, UR8, 0x7 ;  /* 0x0000000813087291 */ /* 0x000fc4000f8e383f */
[----:B------:R-:W-:Y:S01]  /*3280*/  ULEA UR10, UR19, UR10, 0x9 ;  /* 0x0000000a130a7291 */ /* 0x000fe2000f8e483f */
[----:B------:R-:W-:Y:S01]  /*3290*/  UMOV UR9, 0xc0000010 ;  /* 0xc000001000097882 */ /* 0x000fe20000000000 */
[----:B------:R-:W-:Y:S01]  /*32a0*/  UMOV UR11, 0xc0000010 ;  /* 0xc0000010000b7882 */ /* 0x000fe20000000000 */
[----:B------:R-:W-:-:S06]  /*32b0*/  UIADD3 UR6, UR6, 0x1, URZ ;  /* 0x0000000106067890 */ /* 0x000fcc000fffe03f */
[----:B------:R-:W-:Y:S01]  /*32c0*/  QGMMA.64x256x32.F32.E5M2.E5M2 R24, gdesc[UR8], R24, UP0, gsb0 ;  /* 0x03e00000081879f3 */ /* 0x000fe2000b803818 */
[----:B------:R-:W-:-:S04]  /*32d0*/  UISETP.NE.AND UP0, UPT, UR6, UR32, UPT ;  /* 0x000000200600728c */ /* 0x000fc8000bf05270 */
[----:B------:R-:W-:-:S06]  /*32e0*/  USEL UR7, URZ, 0x1, UP0 ;  /* 0x000000013f077887 */ /* 0x000fcc0008000000 */
[----:B------:R-:W-:Y:S01]  /*32f0*/  ISETP.NE.AND P0, PT, RZ, UR7, PT ;  /* 0x00000007ff007c0c */ /* 0x000fe2000bf05270 */
[----:B------:R-:W-:-:S12]  /*3300*/  WARPGROUP.DEPBAR.LE gsb0, 0x1 ;  /* 0x00008000000079c5 */ /* 0x000fd80000010100 */
[----:B------:R-:W-:Y:S05]  /*3310*/  @!P0 BRA `(.L_x_27) ;  /* 0x0000000c00808947 */ /* 0x000fea0003800000 */
[----:B------:R-:W-:Y:S02]  /*3320*/  WARPGROUP.DEPBAR.LE gsb0, 0x0 ;  /* 0x00008000000079c5 */ /* 0x000fe40000010000 */
[----:B------:R-:W-:-:S01]  /*3330*/  FADD R226, R24, R226 ;  /* 0x000000e218e27221 */ /* 0x000fc20000000000 */
[----:B------:R-:W-:Y:S01]  /*3340*/  FADD R225, R25, R225 ;  /* 0x000000e119e17221 */ /* 0x000fe20000000000 */
[----:B------:R1:W-:Y:S01]  /*3350*/  STL [R1+0x9c], R227 ;  /* 0x00009ce301007387 */ /* 0x0003e20000100800 */
[----:B------:R-:W-:-:S01]  /*3360*/  FADD R224, R26, R224 ;  /* 0x000000e01ae07221 */ /* 0x000fc20000000000 */
[----:B------:R-:W-:Y:S01]  /*3370*/  FADD R223, R27, R223 ;  /* 0x000000df1bdf7221 */ /* 0x000fe20000000000 */
[----:B------:R-:W-:-:S01]  /*3380*/  FADD R222, R28, R222 ;  /* 0x000000de1cde7221 */ /* 0x000fc20000000000 */
[----:B------:R-:W-:Y:S01]  /*3390*/  FADD R221, R29, R221 ;  /* 0x000000dd1ddd7221 */ /* 0x000fe20000000000 */
[----:B-1----:R-:W3:Y:S04]  /*33a0*/  LDL.LU R227, [R1+0x30] ;  /* 0x0000300001e37983 */ /* 0x002ee80000300800 */
[----:B------:R1:W-:Y:S01]  /*33b0*/  STL [R1+0xa0], R226 ;  /* 0x0000a0e201007387 */ /* 0x0003e20000100800 */
[----:B------:R-:W-:-:S01]  /*33c0*/  FADD R220, R30, R220 ;  /* 0x000000dc1edc7221 */ /* 0x000fc20000000000 */
[----:B------:R-:W-:-:S02]  /*33d0*/  FADD R219, R31, R219 ;  /* 0x000000db1fdb7221 */ /* 0x000fc40000000000 */
[----:B-1----:R-:W4:Y:S04]  /*33e0*/  LDL.LU R226, [R1+0x2c] ;  /* 0x00002c0001e27983 */ /* 0x002f280000300800 */
[----:B------:R1:W-:Y:S01]  /*33f0*/  STL [R1+0xa4], R225 ;  /* 0x0000a4e101007387 */ /* 0x0003e20000100800 */
[----:B------:R-:W-:-:S03]  /*3400*/  FADD R218, R32, R218 ;  /* 0x000000da20da7221 */ /* 0x000fc60000000000 */
[----:B-1----:R-:W2:Y:S04]  /*3410*/  LDL.LU R225, [R1+0x28] ;  /* 0x0000280001e17983 */ /* 0x002ea80000300800 */
        /* <DEDUP_REMOVED lines=9> */
[----:B------:R1:W-:Y:S04]  /*34b0*/  STL [R1+0xb4], R221 ;  /* 0x0000b4dd01007387 */ /* 0x0003e80000100800 */
        /* <DEDUP_REMOVED lines=12> */
[----:B-1----:R-:W2:Y:S01]  /*3580*/  LDL.LU R215, [R1] ;  /* 0x0000000001d77983 */ /* 0x002ea20000300800 */
[----:B------:R-:W-:-:S01]  /*3590*/  FADD R214, R36, R214 ;  /* 0x000000d624d67221 */ /* 0x000fc20000000000 */
[----:B------:R-:W-:Y:S01]  /*35a0*/  FADD R213, R37, R213 ;  /* 0x000000d525d57221 */ /* 0x000fe20000000000 */
[----:B------:R-:W-:-:S01]  /*35b0*/  FADD R212, R38, R212 ;  /* 0x000000d426d47221 */ /* 0x000fc20000000000 */
[----:B------:R-:W-:Y:S01]  /*35c0*/  FADD R211, R39, R211 ;  /* 0x000000d327d37221 */ /* 0x000fe20000000000 */
[----:B------:R-:W-:-:S01]  /*35d0*/  FADD R210, R40, R210 ;  /* 0x000000d228d27221 */ /* 0x000fc20000000000 */
[----:B------:R-:W-:Y:S01]  /*35e0*/  STL [R1+0xd0], R214 ;  /* 0x0000d0d601007387 */ /* 0x000fe20000100800 */
        /* <DEDUP_REMOVED lines=11> */
[----:B------:R1:W-:Y:S01]  /*36a0*/  STL [R1+0xdc], R211 ;  /* 0x0000dcd301007387 */ /* 0x0003e20000100800 */
[----:B------:R-:W-:-:S01]  /*36b0*/  FADD R200, R50, R200 ;  /* 0x000000c832c87221 */ /* 0x000fc20000000000 */
[----:B------:R-:W-:Y:S01]  /*36c0*/  FADD R199, R51, R199 ;  /* 0x000000c733c77221 */ /* 0x000fe20000000000 */
        /* <DEDUP_REMOVED lines=69> */
[----:B-----5:R-:W-:Y:S01]  /*3b20*/  FADD R0, R121, R0 ;  /* 0x0000000079007221 */ /* 0x020fe20000000000 */
[----:B---3--:R-:W-:-:S01]  /*3b30*/  FADD R227, R134, R227 ;  /* 0x000000e386e37221 */ /* 0x008fc20000000000 */
[----:B----4-:R-:W-:Y:S01]  /*3b40*/  FADD R226, R133, R226 ;  /* 0x000000e285e27221 */ /* 0x010fe20000000000 */
[----:B--2---:R-:W-:-:S01]  /*3b50*/  FADD R225, R132, R225 ;  /* 0x000000e184e17221 */ /* 0x004fc20000000000 */
        /* <DEDUP_REMOVED lines=9> */
[----:B------:R-:W-:-:S05]  /*3bf0*/  FADD R215, R122, R215 ;  /* 0x000000d77ad77221 */ /* 0x000fca0000000000 */
[----:B------:R2:W-:Y:S04]  /*3c00*/  STL [R1], R215 ;  /* 0x000000d701007387 */ /* 0x0005e80000100800 */
[----:B------:R3:W-:Y:S04]  /*3c10*/  STL [R1+0x4], R216 ;  /* 0x000004d801007387 */ /* 0x0007e80000100800 */
        /* <DEDUP_REMOVED lines=8> */
[----:B-1----:R-:W4:Y:S04]  /*3ca0*/  LDL.LU R211, [R1+0x34] ;  /* 0x0000340001d37983 */ /* 0x002f280000300800 */
[----:B------:R1:W-:Y:S04]  /*3cb0*/  STL [R1+0x28], R225 ;  /* 0x000028e101007387 */ /* 0x0003e80000100800 */
[----:B------:R-:W4:Y:S04]  /*3cc0*/  LDL.LU R212, [R1+0x38] ;  /* 0x0000380001d47983 */ /* 0x000f280000300800 */
[----:B------:R1:W-:Y:S04]  /*3cd0*/  STL [R1+0x2c], R226 ;  /* 0x00002ce201007387 */ /* 0x0003e80000100800 */
[----:B------:R-:W4:Y:S04]  /*3ce0*/  LDL.LU R213, [R1+0x3c] ;  /* 0x00003c0001d57983 */ /* 0x000f280000300800 */
[----:B------:R1:W-:Y:S04]  /*3cf0*/  STL [R1+0x30], R227 ;  /* 0x000030e301007387 */ /* 0x0003e80000100800 */
[----:B------:R-:W4:Y:S04]  /*3d00*/  LDL.LU R214, [R1+0x40] ;  /* 0x0000400001d67983 */ /* 0x000f280000300800 */
[----:B--2---:R-:W2:Y:S04]  /*3d10*/  LDL.LU R215, [R1+0x44] ;  /* 0x0000440001d77983 */ /* 0x004ea80000300800 */
[----:B---3--:R-:W3:Y:S04]  /*3d20*/  LDL.LU R216, [R1+0x48] ;  /* 0x0000480001d87983 */ /* 0x008ee80000300800 */
[----:B----4-:R-:W4:Y:S04]  /*3d30*/  LDL.LU R217, [R1+0x4c] ;  /* 0x00004c0001d97983 */ /* 0x010f280000300800 */
[----:B0-----:R-:W4:Y:S04]  /*3d40*/  LDL.LU R218, [R1+0x50] ;  /* 0x0000500001da7983 */ /* 0x001f280000300800 */
[----:B------:R-:W4:Y:S04]  /*3d50*/  LDL.LU R219, [R1+0x54] ;  /* 0x0000540001db7983 */ /* 0x000f280000300800 */
[----:B------:R-:W4:Y:S04]  /*3d60*/  LDL.LU R220, [R1+0x58] ;  /* 0x0000580001dc7983 */ /* 0x000f280000300800 */
[----:B------:R-:W4:Y:S04]  /*3d70*/  LDL.LU R221, [R1+0x5c] ;  /* 0x00005c0001dd7983 */ /* 0x000f280000300800 */
[----:B------:R-:W4:Y:S04]  /*3d80*/  LDL.LU R222, [R1+0x60] ;  /* 0x0000600001de7983 */ /* 0x000f280000300800 */
[----:B------:R-:W4:Y:S04]  /*3d90*/  LDL.LU R223, [R1+0x64] ;  /* 0x0000640001df7983 */ /* 0x000f280000300800 */
[----:B------:R-:W4:Y:S04]  /*3da0*/  LDL.LU R224, [R1+0x68] ;  /* 0x0000680001e07983 */ /* 0x000f280000300800 */
[----:B-1----:R-:W4:Y:S04]  /*3db0*/  LDL.LU R225, [R1+0x6c] ;  /* 0x00006c0001e17983 */ /* 0x002f280000300800 */
[----:B------:R-:W4:Y:S04]  /*3dc0*/  LDL.LU R226, [R1+0x70] ;  /* 0x0000700001e27983 */ /* 0x000f280000300800 */
[----:B------:R-:W4:Y:S01]  /*3dd0*/  LDL.LU R227, [R1+0x74] ;  /* 0x0000740001e37983 */ /* 0x000f220000300800 */
[----:B------:R-:W-:-:S05]  /*3de0*/  FADD R211, R135, R211 ;  /* 0x000000d387d37221 */ /* 0x000fca0000000000 */
[----:B------:R0:W-:Y:S01]  /*3df0*/  STL [R1+0x34], R211 ;  /* 0x000034d301007387 */ /* 0x0001e20000100800 */
[----:B------:R-:W-:-:S03]  /*3e00*/  FADD R212, R136, R212 ;  /* 0x000000d488d47221 */ /* 0x000fc60000000000 */
[----:B0-----:R1:W5:Y:S01]  /*3e10*/  LDL.LU R211, [R1+0xdc] ;  /* 0x0000dc0001d37983 */ /* 0x0013620000300800 */
[----:B------:R-:W-:-:S03]  /*3e20*/  FADD R213, R137, R213 ;  /* 0x000000d589d57221 */ /* 0x000fc60000000000 */
[----:B------:R0:W-:Y:S01]  /*3e30*/  STL [R1+0x38], R212 ;  /* 0x000038d401007387 */ /* 0x0001e20000100800 */
[----:B------:R-:W-:-:S01]  /*3e40*/  FADD R214, R138, R214 ;  /* 0x000000d68ad67221 */ /* 0x000fc20000000000 */
[----:B--2---:R-:W-:Y:S02]  /*3e50*/  FADD R215, R139, R215 ;  /* 0x000000d78bd77221 */ /* 0x004fe40000000000 */
[----:B0-----:R1:W5:Y:S01]  /*3e60*/  LDL.LU R212, [R1+0xd8] ;  /* 0x0000d80001d47983 */ /* 0x0013620000300800 */
[----:B---3--:R-:W-:-:S03]  /*3e70*/  FADD R216, R140, R216 ;  /* 0x000000d88cd87221 */ /* 0x008fc60000000000 */
[----:B------:R0:W-:Y:S01]  /*3e80*/  STL [R1+0x3c], R213 ;  /* 0x00003cd501007387 */ /* 0x0001e20000100800 */
[----:B----4-:R-:W-:-:S03]  /*3e90*/  FADD R217, R141, R217 ;  /* 0x000000d98dd97221 */ /* 0x010fc60000000000 */
[----:B0-----:R1:W5:Y:S01]  /*3ea0*/  LDL.LU R213, [R1+0xd4] ;  /* 0x0000d40001d57983 */ /* 0x0013620000300800 */
[----:B------:R-:W-:-:S03]  /*3eb0*/  FADD R218, R142, R218 ;  /* 0x000000da8eda7221 */ /* 0x000fc60000000000 */
[----:B------:R0:W-:Y:S01]  /*3ec0*/  STL [R1+0x40], R214 ;  /* 0x000040d601007387 */ /* 0x0001e20000100800 */
[----:B------:R-:W-:-:S01]  /*3ed0*/  FADD R219, R143, R219 ;  /* 0x000000db8fdb7221 */ /* 0x000fc20000000000 */
[----:B------:R-:W-:Y:S02]  /*3ee0*/  FADD R220, R144, R220 ;  /* 0x000000dc90dc7221 */ /* 0x000fe40000000000 */
[----:B0-----:R1:W5:Y:S04]  /*3ef0*/  LDL.LU R214, [R1+0xd0] ;  /* 0x0000d00001d67983 */ /* 0x0013680000300800 */
[----:B------:R0:W-:Y:S01]  /*3f00*/  STL [R1+0x44], R215 ;  /* 0x000044d701007387 */ /* 0x0001e20000100800 */
[----:B------:R-:W-:-:S01]  /*3f10*/  FADD R221, R145, R221 ;  /* 0x000000dd91dd7221 */ /* 0x000fc20000000000 */
[----:B------:R-:W-:-:S02]  /*3f20*/  FADD R222, R146, R222 ;  /* 0x000000de92de7221 */ /* 0x000fc40000000000 */
[----:B0-----:R1:W5:Y:S04]  /*3f30*/  LDL.LU R215, [R1+0xcc] ;  /* 0x0000cc0001d77983 */ /* 0x0013680000300800 */
[----:B------:R0:W-:Y:S01]  /*3f40*/  STL [R1+0x48], R216 ;  /* 0x000048d801007387 */ /* 0x0001e20000100800 */
[----:B------:R-:W-:-:S03]  /*3f50*/  FADD R223, R147, R223 ;  /* 0x000000df93df7221 */ /* 0x000fc60000000000 */
        /* <DEDUP_REMOVED lines=13> */
[----:B------:R0:W-:Y:S04]  /*4030*/  STL [R1+0x5c], R221 ;  /* 0x00005cdd01007387 */ /* 0x0001e80000100800 */
        /* <DEDUP_REMOVED lines=12> */
[----:B0-----:R1:W5:Y:S01]  /*4100*/  LDL.LU R227, [R1+0x9c] ;  /* 0x00009c0001e37983 */ /* 0x0013620000300800 */
[----:B------:R-:W-:-:S05]  /*4110*/  UMOV UR6, URZ ;  /* 0x0000003f00067c82 */ /* 0x000fca0008000000 */
.L_x_27:
[----:B------:R-:W-:Y:S05]  /*4120*/  @!P1 BRA `(.L_x_28) ;  /* 0x0000000000049947 */ /* 0x000fea0003800000 */
[----:B------:R-:W-:Y:S01]  /*4130*/  BPT.TRAP 0x1 ;  /* 0x000000040000795c */ /* 0x000fe20000300000 */
.L_x_28:
[----:B------:R-:W-:Y:S02]  /*4140*/  UISETP.GT.U32.AND UP0, UPT, UR13, 0x1, UPT ;  /* 0x000000010d00788c */ /* 0x000fe4000bf04070 */
[----:B------:R-:W-:-:S04]  /*4150*/  ULEA UR8, UR24, UR12, 0x3 ;  /* 0x0000000c18087291 */ /* 0x000fc8000f8e183f */
[----:B------:R-:W-:Y:S01]  /*4160*/  UIADD3 UR8, UR8, 0x28, URZ ;  /* 0x0000002808087890 */ /* 0x000fe2000fffe03f */
[----:B------:R-:W-:-:S03]  /*4170*/  PLOP3.LUT P0, PT, PT, PT, UP0, 0x80, 0x0 ;  /* 0x000000000000781c */ /* 0x000fc60003f0f008 */
[----:B------:R-:W-:-:S09]  /*4180*/  UPRMT UR8, URZ, 0x654, UR8 ;  /* 0x000006543f087896 */ /* 0x000fd20008000008 */
[----:B------:R-:W-:Y:S01]  /*4190*/  SYNCS.ARRIVE.TRANS64.RED.A1T0 RZ, [UR8], RZ ;  /* 0x000000ffffff79a7 */ /* 0x000fe20008100408 */
[----:B------:R-:W-:Y:S05]  /*41a0*/  @P0 BRA `(.L_x_29) ;  /* 0x0000000000040947 */ /* 0x000fea0003800000 */
[----:B------:R-:W-:Y:S01]  /*41b0*/  BPT.TRAP 0x1 ;  /* 0x000000040000795c */ /* 0x000fe20000300000 */
.L_x_29:
[----:B------:R-:W-:Y:S01]  /*41c0*/  UIADD3 UR19, UR19, 0x1, URZ ;  /* 0x0000000113137890 */ /* 0x000fe2000fffe03f */
[C---:B------:R-:W-:Y:S01]  /*41d0*/  ISETP.GT.AND P0, PT, R228.reuse, 0x1, PT ;  /* 0x00000001e400780c */ /* 0x040fe20003f04270 */
[----:B------:R-:W-:Y:S01]  /*41e0*/  UIADD3 UR24, UR24, 0x1, URZ ;  /* 0x0000000118187890 */ /* 0x000fe2000fffe03f */
[----:B------:R-:W-:Y:S01]  /*41f0*/  VIADD R228, R228, 0xffffffff ;  /* 0xffffffffe4e47836 */ /* 0x000fe20000000000 */
[----:B------:R-:W-:Y:S02]  /*4200*/  UISETP.NE.AND UP0, UPT, UR19, 0x5, UPT ;  /* 0x000000051300788c */ /* 0x000fe4000bf05270 */
[----:B------:R-:W-:Y:S02]  /*4210*/  UISETP.NE.AND UP1, UPT, UR24, 0x5, UPT ;  /* 0x000000051800788c */ /* 0x000fe4000bf25270 */
[----:B------:R-:W-:Y:S02]  /*4220*/  USEL UR8, URZ, 0x1, UP0 ;  /* 0x000000013f087887 */ /* 0x000fe40008000000 */
[----:B------:R-:W-:-:S02]  /*4230*/  USEL UR19, UR19, URZ, UP0 ;  /* 0x0000003f13137287 */ /* 0x000fc40008000000 */
[----:B------:R-:W-:Y:S02]  /*4240*/  USEL UR24, UR24, URZ, UP1 ;  /* 0x0000003f18187287 */ /* 0x000fe40008800000 */
[----:B-----5:R-:W-:Y:S01]  /*4250*/  LOP3.LUT R227, R227, UR8, RZ, 0x3c, !PT ;  /* 0x00000008e3e37c12 */ /* 0x020fe2000f8e3cff */
[----:B------:R-:W-:Y:S01]  /*4260*/  UMOV UR8, 0x1 ;  /* 0x0000000100087882 */ /* 0x000fe20000000000 */
[----:B------:R-:W-:Y:S08]  /*4270*/  @P0 BRA `(.L_x_30) ;  /* 0xffffffec009c0947 */ /* 0x000ff0000383ffff */
.L_x_22:
[----:B------:R-:W-:-:S04]  /*4280*/  UISETP.NE.AND UP0, UPT, UR6, URZ, UPT ;  /* 0x0000003f0600728c */ /* 0x000fc8000bf05270 */
[----:B------:R-:W-:-:S06]  /*4290*/  USEL UR6, URZ, 0x1, !UP0 ;  /* 0x000000013f067887 */ /* 0x000fcc000c000000 */
[----:B------:R-:W-:-:S13]  /*42a0*/  ISETP.NE.AND P0, PT, RZ, UR6, PT ;  /* 0x00000006ff007c0c */ /* 0x000fda000bf05270 */
[----:B------:R-:W-:Y:S05]  /*42b0*/  @!P0 BRA `(.L_x_31) ;  /* 0x0000000c00dc8947 */ /* 0x000fea0003800000 */
[----:B------:R-:W3:Y:S04]  /*42c0*/  LDL.LU R227, [R1+0x74] ;  /* 0x0000740001e37983 */ /* 0x000ee80000300800 */
[----:B---3--:R3:W-:Y:S04]  /*42d0*/  STL [R1+0x9c], R227 ;  /* 0x00009ce301007387 */ /* 0x0087e80000100800 */
[----:B---3--:R-:W3:Y:S04]  /*42e0*/  LDL.LU R227, [R1+0x70] ;  /* 0x0000700001e37983 */ /* 0x008ee80000300800 */
        /* <DEDUP_REMOVED lines=55> */
[----:B---3--:R-:W3:Y:S01]  /*4660*/  LDL.LU R227, [R1] ;  /* 0x0000000001e37983 */ /* 0x008ee20000300800 */
[----:B------:R-:W-:-:S02]  /*4670*/  WARPGROUP.DEPBAR.LE gsb0, 0x0 ;  /* 0x00008000000079c5 */ /* 0x000fc40000010000 */
[----:B------:R-:W-:Y:S01]  /*4680*/  FADD R226, R24, R226 ;  /* 0x000000e218e27221 */ /* 0x000fe20000000000 */
        /* <DEDUP_REMOVED lines=97> */
[----:B---3--:R-:W-:-:S05]  /*4ca0*/  FADD R227, R122, R227 ;  /* 0x000000e37ae37221 */ /* 0x008fca0000000000 */
[----:B------:R3:W-:Y:S04]  /*4cb0*/  STL [R1], R227 ;  /* 0x000000e301007387 */ /* 0x0007e80000100800 */
[----:B---3--:R-:W3:Y:S02]  /*4cc0*/  LDL.LU R227, [R1+0x10c] ;  /* 0x00010c0001e37983 */ /* 0x008ee40000300800 */
[----:B---3--:R-:W-:-:S05]  /*4cd0*/  FADD R227, R123, R227 ;  /* 0x000000e37be37221 */ /* 0x008fca0000000000 */
[----:B------:R3:W-:Y:S04]  /*4ce0*/  STL [R1+0x4], R227 ;  /* 0x000004e301007387 */ /* 0x0007e80000100800 */
        /* <DEDUP_REMOVED lines=83> */
[----:B------:R3:W-:Y:S02]  /*5220*/  STL [R1+0x74], R227 ;  /* 0x000074e301007387 */ /* 0x0007e40000100800 */
.L_x_31:
[----:B---3--:R-:W-:-:S04]  /*5230*/  IMAD.U32 R227, RZ, RZ, UR31 ;  /* 0x0000001fffe37e24 */ /* 0x008fc8000f8e00ff */
[----:B------:R3:W-:Y:S01]  /*5240*/  SYNCS.ARRIVE.TRANS64.A1T0 RZ, [R227+UR29], RZ ;  /* 0x000000ffe3ff79a7 */ /* 0x0007e2000810001d */
[----:B------:R-:W-:Y:S02]  /*5250*/  WARPGROUP.DEPBAR.LE gsb0, 0x0 ;  /* 0x00008000000079c5 */ /* 0x000fe40000010000 */
[----:B------:R-:W4:Y:S02]  /*5260*/  LDC R24, c[0x0][0x28c] ;  /* 0x0000a300ff187b82 */ /* 0x000f240000000800 */
[----:B----4-:R-:W-:-:S13]  /*5270*/  ISETP.GE.AND P0, PT, R24, 0x1, PT ;  /* 0x000000011800780c */ /* 0x010fda0003f06270 */
[----:B---3--:R-:W-:Y:S05]  /*5280*/  @!P0 BRA `(.L_x_32) ;  /* 0x0000000000408947 */ /* 0x008fea0003800000 */
[----:B------:R-:W-:-:S06]  /*5290*/  UISETP.NE.AND UP0, UPT, UR27, 0x3, UPT ;  /* 0x000000031b00788c */ /* 0x000fcc000bf05270 */
[----:B------:R-:W-:-:S13]  /*52a0*/  PLOP3.LUT P0, PT, PT, PT, UP0, 0x80, 0x0 ;  /* 0x000000000000781c */ /* 0x000fda0003f0f008 */
[----:B------:R-:W-:Y:S05]  /*52b0*/  @!P0 BRA `(.L_x_33) ;  /* 0x0000000000048947 */ /* 0x000fea0003800000 */
[----:B------:R-:W-:Y:S01]  /*52c0*/  BPT.TRAP 0x1 ;  /* 0x000000040000795c */ /* 0x000fe20000300000 */
.L_x_33:
[----:B------:R-:W-:Y:S02]  /*52d0*/  UIADD3 UR8, UR16, UR5, URZ ;  /* 0x0000000510087290 */ /* 0x000fe4000fffe03f */
[----:B------:R-:W-:Y:S02]  /*52e0*/  UISETP.GT.U32.AND UP0, UPT, UR13, 0x1, UPT ;  /* 0x000000010d00788c */ /* 0x000fe4000bf04070 */
[----:B------:R-:W-:-:S04]  /*52f0*/  UIMAD.WIDE.U32 UR6, UR8, -0x33333333, URZ ;  /* 0xcccccccd080678a5 */ /* 0x000fc8000f8e003f */
[----:B------:R-:W-:Y:S01]  /*5300*/  USHF.R.U32.HI UR6, URZ, 0x2, UR7 ;  /* 0x000000023f067899 */ /* 0x000fe20008011607 */
[----:B------:R-:W-:-:S03]  /*5310*/  PLOP3.LUT P0, PT, PT, PT, UP0, 0x80, 0x0 ;  /* 0x000000000000781c */ /* 0x000fc60003f0f008 */
[----:B------:R-:W-:-:S04]  /*5320*/  UIMAD UR8, UR6, -0x5, UR8 ;  /* 0xfffffffb060878a4 */ /* 0x000fc8000f8e0208 */
[----:B------:R-:W-:-:S04]  /*5330*/  ULEA UR8, UR8, UR12, 0x3 ;  /* 0x0000000c08087291 */ /* 0x000fc8000f8e183f */
[----:B------:R-:W-:-:S04]  /*5340*/  UIADD3 UR8, UR8, 0x28, URZ ;  /* 0x0000002808087890 */ /* 0x000fc8000fffe03f */
[----:B------:R-:W-:-:S09]  /*5350*/  UPRMT UR8, URZ, 0x654, UR8 ;  /* 0x000006543f087896 */ /* 0x000fd20008000008 */
[----:B------:R-:W-:Y:S01]  /*5360*/  SYNCS.ARRIVE.TRANS64.RED.A1T0 RZ, [UR8], RZ ;  /* 0x000000ffffff79a7 */ /* 0x000fe20008100408 */
[----:B------:R-:W-:Y:S05]  /*5370*/  @P0 BRA `(.L_x_32) ;  /* 0x0000000000040947 */ /* 0x000fea0003800000 */
[----:B------:R-:W-:Y:S01]  /*5380*/  BPT.TRAP 0x1 ;  /* 0x000000040000795c */ /* 0x000fe20000300000 */
.L_x_32:
[----:B------:R-:W3:Y:S01]  /*5390*/  S2R R25, SR_TID.X ;  /* 0x0000000000197919 */ /* 0x000ee20000002100 */
[----:B------:R-:W-:Y:S01]  /*53a0*/  IMAD.U32 R24, RZ, RZ, UR30 ;  /* 0x0000001eff187e24 */ /* 0x000fe2000f8e00ff */
[----:B------:R-:W-:Y:S01]  /*53b0*/  UIADD3 UR5, UR28, UR5, URZ ;  /* 0x000000051c057290 */ /* 0x000fe2000fffe03f */
[----:B------:R-:W4:Y:S01]  /*53c0*/  LDC R35, c[0x0][0x288] ;  /* 0x0000a200ff237b82 */ /* 0x000f220000000800 */
[----:B------:R-:W-:Y:S02]  /*53d0*/  UISETP.GE.U32.AND UP1, UPT, UR28, 0x5, UPT ;  /* 0x000000051c00788c */ /* 0x000fe4000bf26070 */
[----:B------:R-:W-:Y:S01]  /*53e0*/  SHF.L.U32 R24, R24, 0x1f, RZ ;  /* 0x0000001f18187819 */ /* 0x000fe200000006ff */
[----:B------:R-:W-:Y:S02]  /*53f0*/  UISETP.GT.U32.AND UP0, UPT, UR5, 0x4, UPT ;  /* 0x000000040500788c */ /* 0x000fe4000bf04070 */
[----:B------:R-:W-:Y:S01]  /*5400*/  UIMAD.WIDE.U32 UR6, UR5, -0x33333333, URZ ;  /* 0xcccccccd050678a5 */ /* 0x000fe2000f8e003f */
[----:B------:R-:W5:Y:S01]  /*5410*/  SYNCS.PHASECHK.TRANS64.TRYWAIT P0, [UR17+0x8], R24 ;  /* 0x00000818ff0075a7 */ /* 0x000f620008000151 */
[----:B------:R-:W-:-:S02]  /*5420*/  UISETP.LT.U32.AND UP0, UPT, UR28, 0x5, UP0 ;  /* 0x000000051c00788c */ /* 0x000fc40008701070 */
[----:B------:R-:W-:Y:S02]  /*5430*/  USHF.R.U32.HI UR6, URZ, 0x2, UR7 ;  /* 0x000000023f067899 */ /* 0x000fe40008011607 */
[----:B------:R-:W-:Y:S02]  /*5440*/  USEL UR8, URZ, 0x1, !UP0 ;  /* 0x000000013f087887 */ /* 0x000fe4000c000000 */
[----:B------:R-:W-:Y:S02]  /*5450*/  UIMAD UR5, UR6, -0x5, UR5 ;  /* 0xfffffffb060578a4 */ /* 0x000fe4000f8e0205 */
[----:B------:R-:W-:-:S04]  /*5460*/  ULOP3.LUT UR4, UR4, UR8, URZ, 0x3c, !UPT ;  /* 0x0000000804047292 */ /* 0x000fc8000f8e3c3f */
[----:B------:R-:W-:Y:S01]  /*5470*/  @UP1 ULOP3.LUT UR4, UR4, 0x1, UR6, 0x78, !UPT ;  /* 0x0000000104041892 */ /* 0x000fe2000f8e7806 */
[----:B---3--:R-:W-:-:S04]  /*5480*/  SHF.R.S32.HI R26, RZ, 0x1f, R25 ;  /* 0x0000001fff1a7819 */ /* 0x008fc80000011419 */
[----:B------:R-:W-:-:S04]  /*5490*/  LEA.HI R26, R26, R25, RZ, 0x7 ;  /* 0x000000191a1a7211 */ /* 0x000fc800078f38ff */
[----:B------:R-:W-:-:S05]  /*54a0*/  LOP3.LUT R26, R26, 0xffffff80, RZ, 0xc0, !PT ;  /* 0xffffff801a1a7812 */ /* 0x000fca00078ec0ff */
[----:B------:R-:W-:-:S05]  /*54b0*/  IMAD.IADD R26, R25, 0x1, -R26 ;  /* 0x00000001191a7824 */ /* 0x000fca00078e0a1a */
[----:B------:R-:W-:-:S04]  /*54c0*/  SHF.R.S32.HI R25, RZ, 0x1f, R26 ;  /* 0x0000001fff197819 */ /* 0x000fc8000001141a */
[----:B------:R-:W-:-:S04]  /*54d0*/  LEA.HI R25, R25, R26, RZ, 0x2 ;  /* 0x0000001a19197211 */ /* 0x000fc800078f10ff */
[----:B------:R-:W-:-:S05]  /*54e0*/  LOP3.LUT R25, R25, 0xfffffffc, RZ, 0xc0, !PT ;  /* 0xfffffffc19197812 */ /* 0x000fca00078ec0ff */
[----:B------:R-:W-:-:S04]  /*54f0*/  IMAD.IADD R40, R26, 0x1, -R25 ;  /* 0x000000011a287824 */ /* 0x000fc800078e0a19 */
[----:B------:R-:W-:Y:S01]  /*5500*/  IMAD.SHL.U32 R32, R40, 0x2, RZ ;  /* 0x0000000228207824 */ /* 0x000fe200078e00ff */
[----:B----45:R-:W-:Y:S06]  /*5510*/  @!P0 BRA `(.L_x_34) ;  /* 0x000000a800948947 */ /* 0x030fec0003800000 */
.L_x_321:
[----:B------:R4:W-:Y:S01]  /*5520*/  STL [R1+0xa0], R2 ;  /* 0x0000a00201007387 */ /* 0x0009e20000100800 */
[----:B------:R-:W-:Y:S01]  /*5530*/  ULDC UR8, c[0x0][0x284] ;  /* 0x0000a10000087ab9 */ /* 0x000fe20000000800 */
[----:B------:R-:W-:Y:S01]  /*5540*/  SHF.R.S32.HI R33, RZ, 0x1f, R32 ;  /* 0x0000001fff217819 */ /* 0x000fe20000011420 */
[----:B------:R-:W-:Y:S01]  /*5550*/  ULDC.64 UR6, c[0x0][0x5d0] ;  /* 0x0001740000067ab9 */ /* 0x000fe20000000a00 */
[----:B----4-:R-:W4:Y:S04]  /*5560*/  LDL.LU R2, [R1+0x88] ;  /* 0x0000880001027983 */ /* 0x010f280000300800 */
[----:B------:R0:W-:Y:S04]  /*5570*/  STL [R1+0x9c], R0 ;  /* 0x00009c0001007387 */ /* 0x0001e80000100800 */
[----:B------:R-:W2:Y:S04]  /*5580*/  LDL R227, [R1+0x78] ;  /* 0x0000780001e37983 */ /* 0x000ea80000100800 */
[----:B0-----:R-:W3:Y:S01]  /*5590*/  LDL R0, [R1+0x84] ;  /* 0x0000840001007983 */ /* 0x001ee20000100800 */
[----:B----4-:R-:W-:-:S03]  /*55a0*/  IMAD.SHL.U32 R37, R2, 0x100, RZ ;  /* 0x0000010002257824 */ /* 0x010fc600078e00ff */
[----:B------:R0:W5:Y:S01]  /*55b0*/  LDL.LU R2, [R1+0xa0] ;  /* 0x0000a00001027983 */ /* 0x0001620000300800 */
[----:B---3--:R-:W-:-:S03]  /*55c0*/  IMAD.SHL.U32 R34, R0, 0x40, RZ ;  /* 0x0000004000227824 */ /* 0x008fc600078e00ff */
[----:B------:R0:W5:Y:S02]  /*55d0*/  LDL.LU R0, [R1+0x9c] ;  /* 0x00009c0001007983 */ /* 0x0001640000300800 */
[----:B------:R-:W-:Y:S02]  /*55e0*/  ISETP.GE.AND P0, PT, R34, UR8, PT ;  /* 0x0000000822007c0c */ /* 0x000fe4000bf06270 */
[----:B--2---:R-:W-:Y:S02]  /*55f0*/  SHF.R.S32.HI R38, RZ, 0x1f, R227 ;  /* 0x0000001fff267819 */ /* 0x004fe400000114e3 */
[----:B------:R-:W-:Y:S01]  /*5600*/  ISETP.GE.OR P0, PT, R37, R35, P0 ;  /* 0x000000232500720c */ /* 0x000fe20000706670 */
[----:B------:R-:W-:-:S04]  /*5610*/  IMAD.WIDE.U32 R24, R227, UR6, R32 ;  /* 0x00000006e3187c25 */ /* 0x000fc8000f8e0020 */
[----:B------:R-:W-:Y:S01]  /*5620*/  IMAD R26, R38, UR6, RZ ;  /* 0x00000006261a7c24 */ /* 0x000fe2000f8e02ff */
[----:B------:R-:W-:Y:S02]  /*5630*/  SHF.R.S32.HI R36, RZ, 0x1f, R37 ;  /* 0x0000001fff247819 */ /* 0x000fe40000011425 */
[----:B------:R-:W-:Y:S01]  /*5640*/  IADD3 R24, P1, R37, R24, RZ ;  /* 0x0000001825187210 */ /* 0x000fe20007f3e0ff */
[----:B------:R-:W-:-:S05]  /*5650*/  IMAD R27, R227, UR7, R26 ;  /* 0x00000007e31b7c24 */ /* 0x000fca000f8e021a */
[----:B------:R-:W-:Y:S01]  /*5660*/  IADD3.X R25, R36, R25, R27, P1, !PT ;  /* 0x0000001924197210 */ /* 0x000fe20000ffe41b */
[----:B0-----:R-:W-:Y:S06]  /*5670*/  @P0 BRA `(.L_x_35) ;  /* 0x0000008c00cc0947 */ /* 0x001fec0003800000 */
[----:B------:R0:W-:Y:S01]  /*5680*/  STL.64 [R1+0xa8], R4 ;  /* 0x0000a80401007387 */ /* 0x0001e20000100a00 */
[----:B------:R-:W2:Y:S01]  /*5690*/  LDC.64 R28, c[0x0][0x5c8] ;  /* 0x00017200ff1c7b82 */ /* 0x000ea20000000a00 */
[----:B------:R-:W-:Y:S02]  /*56a0*/  ULDC.64 UR6, c[0x0][0x5c0] ;  /* 0x0001700000067ab9 */ /* 0x000fe40000000a00 */
[----:B0-----:R-:W3:Y:S04]  /*56b0*/  LDL.64 R4, [R1+0x90] ;  /* 0x0000900001047983 */ /* 0x001ee80000100a00 */
[----:B-----5:R0:W-:Y:S04]  /*56c0*/  STL [R1+0xa0], R2 ;  /* 0x0000a00201007387 */ /* 0x0201e80000100800 */
[----:B0-----:R-:W3:Y:S04]  /*56d0*/  LDL.LU R2, [R1+0x84] ;  /* 0x0000840001027983 */ /* 0x001ee80000300800 */
[----:B------:R0:W-:Y:S04]  /*56e0*/  STL [R1+0x9c], R0 ;  /* 0x00009c0001007387 */ /* 0x0001e80000100800 */
[----:B0-----:R-:W4:Y:S01]  /*56f0*/  LDL R0, [R1+0x8c] ;  /* 0x00008c0001007983 */ /* 0x001f220000100800 */
[----:B---3--:R-:W-:-:S03]  /*5700*/  IMAD.WIDE R30, R2, 0x40, R4 ;  /* 0x00000040021e7825 */ /* 0x008fc600078e0204 */
[----:B------:R0:W5:Y:S04]  /*5710*/  LDL.LU.64 R4, [R1+0xa8] ;  /* 0x0000a80001047983 */ /* 0x0001680000300a00 */
[----:B------:R0:W5:Y:S01]  /*5720*/  LDL.LU R2, [R1+0xa0] ;  /* 0x0000a00001027983 */ /* 0x0001620000300800 */
[-C--:B--2---:R-:W-:Y:S02]  /*5730*/  IMAD R26, R31, R28.reuse, RZ ;  /* 0x0000001c1f1a7224 */ /* 0x084fe400078e02ff */
[----:B------:R-:W-:-:S04]  /*5740*/  IMAD.WIDE.U32 R24, R30, R28, R24 ;  /* 0x0000001c1e187225 */ /* 0x000fc800078e0018 */
[----:B------:R-:W-:Y:S01]  /*5750*/  IMAD R27, R30, R29, R26 ;  /* 0x0000001d1e1b7224 */ /* 0x000fe200078e021a */
[----:B------:R-:W-:Y:S01]  /*5760*/  LEA R26, P0, R28, R24, 0x3 ;  /* 0x000000181c1a7211 */ /* 0x000fe200078018ff */
[----:B----4-:R-:W-:Y:S01]  /*5770*/  IMAD.IADD R39, R0, 0x1, -R34 ;  /* 0x0000000100277824 */ /* 0x010fe200078e0a22 */
[----:B------:R-:W-:Y:S01]  /*5780*/  IADD3 R24, P1, R24, UR6, RZ ;  /* 0x0000000618187c10 */ /* 0x000fe2000ff3e0ff */
[----:B------:R0:W5:Y:S01]  /*5790*/  LDL.LU R0, [R1+0x9c] ;  /* 0x00009c0001007983 */ /* 0x0001620000300800 */
[----:B------:R-:W-:Y:S01]  /*57a0*/  IMAD.IADD R27, R25, 0x1, R27 ;  /* 0x00000001191b7824 */ /* 0x000fe200078e021b */
[----:B------:R-:W-:-:S04]  /*57b0*/  IADD3 R26, P3, R26, UR6, RZ ;  /* 0x000000061a1a7c10 */ /* 0x000fc8000ff7e0ff */
[----:B------:R-:W-:Y:S01]  /*57c0*/  LEA.HI.X R29, R28, R27, R29, 0x3, P0 ;  /* 0x0000001b1c1d7211 */ /* 0x000fe200000f1c1d */
[----:B------:R-:W-:Y:S01]  /*57d0*/  IMAD R28, R40, -0x2, R35 ;  /* 0xfffffffe281c7824 */ /* 0x000fe200078e0223 */
[----:B------:R-:W-:Y:S01]  /*57e0*/  FSETP.NEU.AND P0, PT, RZ, UR26, PT ;  /* 0x0000001aff007c0b */ /* 0x000fe2000bf0d000 */
[----:B------:R-:W-:Y:S01]  /*57f0*/  BSSY B0, `(.L_x_35) ;  /* 0x00008db000007945 */ /* 0x000fe20003800000 */
[----:B------:R-:W-:Y:S02]  /*5800*/  IADD3.X R25, R27, UR7, RZ, P1, !PT ;  /* 0x000000071b197c10 */ /* 0x000fe40008ffe4ff */
[----:B------:R-:W-:Y:S01]  /*5810*/  IADD3.X R27, R29, UR7, RZ, P3, !PT ;  /* 0x000000071d1b7c10 */ /* 0x000fe20009ffe4ff */
[----:B------:R-:W-:-:S08]  /*5820*/  IMAD.IADD R34, R28, 0x1, -R37 ;  /* 0x000000011c227824 */ /* 0x000fd000078e0a25 */
[----:B0-----:R-:W-:Y:S05]  /*5830*/  @!P0 BRA `(.L_x_36) ;  /* 0x0000006800d88947 */ /* 0x001fea0003800000 */
[----:B------:R-:W-:Y:S01]  /*5840*/  ULDC.64 UR6, c[0x0][0x5b8] ;  /* 0x00016e0000067ab9 */ /* 0x000fe20000000a00 */
[----:B------:R-:W-:Y:S01]  /*5850*/  ULDC.64 UR8, c[0x0][0x5a8] ;  /* 0x00016a0000087ab9 */ /* 0x000fe20000000a00 */
[----:B------:R-:W-:Y:S01]  /*5860*/  IMAD.WIDE.U32 R32, R227, UR6, R32 ;  /* 0x00000006e3207c25 */ /* 0x000fe2000f8e0020 */
[----:B------:R-:W-:Y:S03]  /*5870*/  BSSY B1, `(.L_x_37) ;  /* 0x0000010000017945 */ /* 0x000fe60003800000 */
[----:B------:R-:W-:Y:S01]  /*5880*/  IMAD R28, R38, UR6, RZ ;  /* 0x00000006261c7c24 */ /* 0x000fe2000f8e02ff */
[----:B------:R-:W-:-:S03]  /*5890*/  IADD3 R32, P0, R37, R32, RZ ;  /* 0x0000002025207210 */ /* 0x000fc60007f1e0ff */
[----:B------:R-:W-:Y:S01]  /*58a0*/  IMAD R29, R227, UR7, R28 ;  /* 0x00000007e31d7c24 */ /* 0x000fe2000f8e021c */
[----:B------:R-:W-:Y:S02]  /*58b0*/  ULDC.64 UR6, c[0x0][0x5b0] ;  /* 0x00016c0000067ab9 */ /* 0x000fe40000000a00 */
[----:B------:R-:W-:Y:S02]  /*58c0*/  IMAD R35, R31, UR6, RZ ;  /* 0x000000061f237c24 */ /* 0x000fe4000f8e02ff */
[----:B------:R-:W-:Y:S02]  /*58d0*/  IADD3.X R33, R36, R33, R29, P0, !PT ;  /* 0x0000002124217210 */ /* 0x000fe400007fe41d */
[----:B------:R-:W-:Y:S01]  /*58e0*/  ISETP.GE.AND P0, PT, R39, 0x1, PT ;  /* 0x000000012700780c */ /* 0x000fe20003f06270 */
[C---:B------:R-:W-:Y:S02]  /*58f0*/  IMAD R35, R30.reuse, UR7, R35 ;  /* 0x000000071e237c24 */ /* 0x040fe4000f8e0223 */
[----:B------:R-:W-:Y:S01]  /*5900*/  IMAD.WIDE.U32 R28, R30, UR6, R32 ;  /* 0x000000061e1c7c25 */ /* 0x000fe2000f8e0020 */
[----:B------:R-:W-:-:S02]  /*5910*/  ISETP.LT.OR P4, PT, R34, 0x1, !P0 ;  /* 0x000000012200780c */ /* 0x000fc40004781670 */
[----:B------:R-:W-:-:S04]  /*5920*/  IADD3 R28, P1, R28, UR8, RZ ;  /* 0x000000081c1c7c10 */ /* 0x000fc8000ff3e0ff */
[--C-:B------:R-:W-:Y:S02]  /*5930*/  IADD3.X R29, R29, UR9, R35.reuse, P1, !PT ;  /* 0x000000091d1d7c10 */ /* 0x100fe40008ffe423 */
[----:B------:R-:W-:-:S05]  /*5940*/  PRMT R35, RZ, 0x7610, R35 ;  /* 0x00007610ff237816 */ /* 0x000fca0000000023 */
[----:B------:R-:W-:Y:S05]  /*5950*/  @P4 BRA `(.L_x_38) ;  /* 0x0000000000044947 */ /* 0x000fea0003800000 */
[----:B------:R0:W5:Y:S02]  /*5960*/  LDG.E.U8 R35, desc[UR22][R28.64] ;  /* 0x000000161c237981 */ /* 0x000164000c1e1100 */
.L_x_38:
[----:B------:R-:W-:Y:S05]  /*5970*/  BSYNC B1 ;  /* 0x0000000000017941 */ /* 0x000fea0003800000 */
.L_x_37:
[----:B-----5:R-:W-:Y:S01]  /*5980*/  LOP3.LUT R35, R35, 0xff, RZ, 0xc0, !PT ;  /* 0x000000ff23237812 */ /* 0x020fe200078ec0ff */
[----:B------:R-:W-:Y:S01]  /*5990*/  BSSY B1, `(.L_x_39) ;  /* 0x000000b000017945 */ /* 0x000fe20003800000 */
[----:B------:R-:W-:Y:S02]  /*59a0*/  ISETP.LT.OR P3, PT, R34, 0x2, !P0 ;  /* 0x000000022200780c */ /* 0x000fe40004761670 */
[----:B------:R-:W-:-:S05]  /*59b0*/  F2FP.F16.E5M2.UNPACK_B R35, R35 ;  /* 0x00000023ff23723e */ /* 0x000fca00020004ff */
[----:B------:R-:W-:-:S05]  /*59c0*/  HADD2.F32 R35, -RZ, R35.H0_H0 ;  /* 0x20000023ff237230 */ /* 0x000fca0000004100 */
[----:B------:R-:W-:-:S04]  /*59d0*/  FMUL R35, R35, UR26 ;  /* 0x0000001a23237c20 */ /* 0x000fc80008400000 */
[----:B------:R-:W-:-:S05]  /*59e0*/  FFMA R35, R226, UR25, R35 ;  /* 0x00000019e2237c23 */ /* 0x000fca0008000023 */
[----:B------:R-:W-:Y:S02]  /*59f0*/  F2FP.SATFINITE.E5M2.F32.PACK_AB_MERGE_C R37, RZ, R35, RZ ;  /* 0x00000023ff25723e */ /* 0x000fe400048060ff */
[----:B------:R-:W-:-:S03]  /*5a00*/  PRMT R35, RZ, 0x7610, R35 ;  /* 0x00007610ff237816 */ /* 0x000fc60000000023 */
[----:B------:R2:W-:Y:S01]  /*5a10*/  @!P4 STG.E.U8 desc[UR22][R24.64], R37 ;  /* 0x000000251800c986 */ /* 0x0005e2000c101116 */
[----:B------:R-:W-:Y:S05]  /*5a20*/  @P3 BRA `(.L_x_40) ;  /* 0x0000000000043947 */ /* 0x000fea0003800000 */
[----:B------:R3:W5:Y:S02]  /*5a30*/  LDG.E.U8 R35, desc[UR22][R28.64+0x1] ;  /* 0x000001161c237981 */ /* 0x000764000c1e1100 */
.L_x_40:
[----:B------:R-:W-:Y:S05]  /*5a40*/  BSYNC B1 ;  /* 0x0000000000017941 */ /* 0x000fea0003800000 */
.L_x_39:
[----:B-----5:R-:W-:Y:S01]  /*5a50*/  LOP3.LUT R35, R35, 0xff, RZ, 0xc0, !PT ;  /* 0x000000ff23237812 */ /* 0x020fe200078ec0ff */
[----:B------:R-:W-:Y:S01]  /*5a60*/  BSSY B1, `(.L_x_41) ;  /* 0x0000013000017945 */ /* 0x000fe20003800000 */
[----:B--2---:R-:W-:Y:S02]  /*5a70*/  IADD3 R37, P1, R30, 0x8, RZ ;  /* 0x000000081e257810 */ /* 0x004fe40007f3e0ff */
[----:B------:R-:W-:-:S03]  /*5a80*/  F2FP.F16.E5M2.UNPACK_B R35, R35 ;  /* 0x00000023ff23723e */ /* 0x000fc600020004ff */
[----:B------:R-:W-:Y:S01]  /*5a90*/  IMAD.X R31, RZ, RZ, R31, P1 ;  /* 0x000000ffff1f7224 */ /* 0x000fe200008e061f */
[----:B------:R-:W-:Y:S01]  /*5aa0*/  ISETP.GE.AND P1, PT, R39, 0x9, PT ;  /* 0x000000092700780c */ /* 0x000fe20003f26270 */
[----:B------:R-:W-:Y:S02]  /*5ab0*/  HADD2.F32 R35, -RZ, R35.H0_H0 ;  /* 0x20000023ff237230 */ /* 0x000fe40000004100 */
[----:B------:R-:W-:Y:S01]  /*5ac0*/  IMAD R36, R31, UR6, RZ ;  /* 0x000000061f247c24 */ /* 0x000fe2000f8e02ff */
[----:B------:R-:W-:Y:S01]  /*5ad0*/  ISETP.LT.OR P5, PT, R34, 0x1, !P1 ;  /* 0x000000012200780c */ /* 0x000fe20004fa1670 */
[----:B------:R-:W-:-:S04]  /*5ae0*/  IMAD.WIDE.U32 R32, R37, UR6, R32 ;  /* 0x0000000625207c25 */ /* 0x000fc8000f8e0020 */
[----:B------:R-:W-:Y:S01]  /*5af0*/  FMUL R30, R35, UR26 ;  /* 0x0000001a231e7c20 */ /* 0x000fe20008400000 */
[----:B------:R-:W-:-:S03]  /*5b00*/  IMAD R37, R37, UR7, R36 ;  /* 0x0000000725257c24 */ /* 0x000fc6000f8e0224 */
[----:B------:R-:W-:Y:S01]  /*5b10*/  FFMA R225, R225, UR25, R30 ;  /* 0x00000019e1e17c23 */ /* 0x000fe2000800001e */
[----:B------:R-:W-:Y:S02]  /*5b20*/  IADD3 R30, P4, R32, UR8, RZ ;  /* 0x00000008201e7c10 */ /* 0x000fe4000ff9e0ff */
[----:B------:R-:W-:Y:S02]  /*5b30*/  PRMT R32, RZ, 0x7610, R32 ;  /* 0x00007610ff207816 */ /* 0x000fe40000000020 */
[----:B------:R-:W-:Y:S02]  /*5b40*/  F2FP.SATFINITE.E5M2.F32.PACK_AB_MERGE_C R225, RZ, R225, RZ ;  /* 0x000000e1ffe1723e */ /* 0x000fe400048060ff */
[----:B------:R-:W-:-:S03]  /*5b50*/  IADD3.X R31, R33, UR9, R37, P4, !PT ;  /* 0x00000009211f7c10 */ /* 0x000fc6000a7fe425 */
[----:B------:R2:W-:Y:S01]  /*5b60*/  @!P3 STG.E.U8 desc[UR22][R24.64+0x1], R225 ;  /* 0x000001e11800b986 */ /* 0x0005e2000c101116 */
[----:B------:R-:W-:Y:S05]  /*5b70*/  @P5 BRA `(.L_x_42) ;  /* 0x0000000000045947 */ /* 0x000fea0003800000 */
[----:B------:R4:W5:Y:S02]  /*5b80*/  LDG.E.U8 R32, desc[UR22][R30.64] ;  /* 0x000000161e207981 */ /* 0x000964000c1e1100 */
.L_x_42:
[----:B------:R-:W-:Y:S05]  /*5b90*/  BSYNC B1 ;  /* 0x0000000000017941 */ /* 0x000fea0003800000 */
.L_x_41:
[----:B-----5:R-:W-:Y:S01]  /*5ba0*/  LOP3.LUT R32, R32, 0xff, RZ, 0xc0, !PT ;  /* 0x000000ff20207812 */ /* 0x020fe200078ec0ff */
[----:B------:R-:W-:Y:S01]  /*5bb0*/  BSSY B1, `(.L_x_43) ;  /* 0x000000b000017945 */ /* 0x000fe20003800000 */
[----:B------:R-:W-:Y:S02]  /*5bc0*/  ISETP.LT.OR P3, PT, R34, 0x2, !P1 ;  /* 0x000000022200780c */ /* 0x000fe40004f61670 */
[----:B------:R-:W-:-:S05]  /*5bd0*/  F2FP.F16.E5M2.UNPACK_B R32, R32 ;  /* 0x00000020ff20723e */ /* 0x000fca00020004ff */
[----:B------:R-:W-:-:S05]  /*5be0*/  HADD2.F32 R32, -RZ, R32.H0_H0 ;  /* 0x20000020ff207230 */ /* 0x000fca0000004100 */
[----:B------:R-:W-:Y:S01]  /*5bf0*/  FMUL R33, R32, UR26 ;  /* 0x0000001a20217c20 */ /* 0x000fe20008400000 */
[----:B------:R-:W-:-:S03]  /*5c00*/  PRMT R32, RZ, 0x7610, R32 ;  /* 0x00007610ff207816 */ /* 0x000fc60000000020 */
[----:B------:R-:W-:-:S05]  /*5c10*/  FFMA R33, R224, UR25, R33 ;  /* 0x00000019e0217c23 */ /* 0x000fca0008000021 */
[----:B------:R-:W-:-:S05]  /*5c20*/  F2FP.SATFINITE.E5M2.F32.PACK_AB_MERGE_C R33, RZ, R33, RZ ;  /* 0x00000021ff21723e */ /* 0x000fca00048060ff */
[----:B------:R0:W-:Y:S01]  /*5c30*/  @!P5 STG.E.U8 desc[UR22][R26.64], R33 ;  /* 0x000000211a00d986 */ /* 0x0001e2000c101116 */
[----:B------:R-:W-:Y:S05]  /*5c40*/  @P3 BRA `(.L_x_44) ;  /* 0x0000000000043947 */ /* 0x000fea0003800000 */
[----:B------:R0:W5:Y:S02]  /*5c50*/  LDG.E.U8 R32, desc[UR22][R30.64+0x1] ;  /* 0x000001161e207981 */ /* 0x000164000c1e1100 */
.L_x_44:
[----:B------:R-:W-:Y:S05]  /*5c60*/  BSYNC B1 ;  /* 0x0000000000017941 */ /* 0x000fea0003800000 */
.L_x_43:
[----:B-----5:R-:W-:Y:S01]  /*5c70*/  LOP3.LUT R32, R32, 0xff, RZ, 0xc0, !PT ;  /* 0x000000ff20207812 */ /* 0x020fe200078ec0ff */
[----:B------:R-:W-:Y:S01]  /*5c80*/  BSSY B1, `(.L_x_45) ;  /* 0x000000b000017945 */ /* 0x000fe20003800000 */
[----:B------:R-:W-:Y:S02]  /*5c90*/  ISETP.LT.OR P4, PT, R34, 0x9, !P0 ;  /* 0x000000092200780c */ /* 0x000fe40004781670 */
[----:B------:R-:W-:-:S05]  /*5ca0*/  F2FP.F16.E5M2.UNPACK_B R32, R32 ;  /* 0x00000020ff20723e */ /* 0x000fca00020004ff */
[----:B------:R-:W-:-:S05]  /*5cb0*/  HADD2.F32 R32, -RZ, R32.H0_H0 ;  /* 0x20000020ff207230 */ /* 0x000fca0000004100 */
[----:B------:R-:W-:-:S04]  /*5cc0*/  FMUL R32, R32, UR26 ;  /* 0x0000001a20207c20 */ /* 0x000fc80008400000 */
[----:B------:R-:W-:-:S05]  /*5cd0*/  FFMA R32, R223, UR25, R32 ;  /* 0x00000019df207c23 */ /* 0x000fca0008000020 */
[----:B0-----:R-:W-:Y:S02]  /*5ce0*/  F2FP.SATFINITE.E5M2.F32.PACK_AB_MERGE_C R33, RZ, R32, RZ ;  /* 0x00000020ff21723e */ /* 0x001fe400048060ff */
[----:B------:R-:W-:-:S03]  /*5cf0*/  PRMT R32, RZ, 0x7610, R32 ;  /* 0x00007610ff207816 */ /* 0x000fc60000000020 */
[----:B------:R0:W-:Y:S01]  /*5d00*/  @!P3 STG.E.U8 desc[UR22][R26.64+0x1], R33 ;  /* 0x000001211a00b986 */ /* 0x0001e2000c101116 */
[----:B------:R-:W-:Y:S05]  /*5d10*/  @P4 BRA `(.L_x_46) ;  /* 0x0000000000044947 */ /* 0x000fea0003800000 */
[----:B------:R0:W5:Y:S02]  /*5d20*/  LDG.E.U8 R32, desc[UR22][R28.64+0x8] ;  /* 0x000008161c207981 */ /* 0x000164000c1e1100 */
.L_x_46:
[----:B------:R-:W-:Y:S05]  /*5d30*/  BSYNC B1 ;  /* 0x0000000000017941 */ /* 0x000fea0003800000 */
.L_x_45:
[----:B-----5:R-:W-:Y:S01]  /*5d40*/  LOP3.LUT R32, R32, 0xff, RZ, 0xc0, !PT ;  /* 0x000000ff20207812 */ /* 0x020fe200078ec0ff */
[----:B------:R-:W-:Y:S01]  /*5d50*/  BSSY B1, `(.L_x_47) ;  /* 0x000000b000017945 */ /* 0x000fe20003800000 */
[----:B------:R-:W-:Y:S02]  /*5d60*/  ISETP.LT.OR P3, PT, R34, 0xa, !P0 ;  /* 0x0000000a2200780c */ /* 0x000fe40004761670 */
[----:B------:R-:W-:-:S05]  /*5d70*/  F2FP.F16.E5M2.UNPACK_B R32, R32 ;  /* 0x00000020ff20723e */ /* 0x000fca00020004ff */
[----:B------:R-:W-:-:S05]  /*5d80*/  HADD2.F32 R32, -RZ, R32.H0_H0 ;  /* 0x20000020ff207230 */ /* 0x000fca0000004100 */
[----:B0-----:R-:W-:Y:S01]  /*5d90*/  FMUL R33, R32, UR26 ;  /* 0x0000001a20217c20 */ /* 0x001fe20008400000 */
[----:B------:R-:W-:-:S03]  /*5da0*/  PRMT R32, RZ, 0x7610, R32 ;  /* 0x00007610ff207816 */ /* 0x000fc60000000020 */
[----:B------:R-:W-:-:S05]  /*5db0*/  FFMA R33, R222, UR25, R33 ;  /* 0x00000019de217c23 */ /* 0x000fca0008000021 */
[----:B------:R-:W-:-:S05]  /*5dc0*/  F2FP.SATFINITE.E5M2.F32.PACK_AB_MERGE_C R33, RZ, R33, RZ ;  /* 0x00000021ff21723e */ /* 0x000fca00048060ff */
[----:B------:R0:W-:Y:S01]  /*5dd0*/  @!P4 STG.E.U8 desc[UR22][R24.64+0x8], R33 ;  /* 0x000008211800c986 */ /* 0x0001e2000c101116 */
[----:B------:R-:W-:Y:S05]  /*5de0*/  @P3 BRA `(.L_x_48) ;  /* 0x0000000000043947 */ /* 0x000fea0003800000 */
[----:B------:R0:W5:Y:S02]  /*5df0*/  LDG.E.U8 R32, desc[UR22][R28.64+0x9] ;  /* 0x000009161c207981 */ /* 0x000164000c1e1100 */
.L_x_48:
[----:B------:R-:W-:Y:S05]  /*5e00*/  BSYNC B1 ;  /* 0x0000000000017941 */ /* 0x000fea0003800000 */
.L_x_47:
        /* <DEDUP_REMOVED lines=12> */
.L_x_50:
[----:B------:R-:W-:Y:S05]  /*5ed0*/  BSYNC B1 ;  /* 0x0000000000017941 */ /* 0x000fea0003800000 */
.L_x_49:
        /* <DEDUP_REMOVED lines=12> */
.L_x_52:
[----:B------:R-:W-:Y:S05]  /*5fa0*/  BSYNC B1 ;  /* 0x0000000000017941 */ /* 0x000fea0003800000 */
.L_x_51:
        /* <DEDUP_REMOVED lines=12> */
.L_x_54:
[----:B------:R-:W-:Y:S05]  /*6070*/  BSYNC B1 ;  /* 0x0000000000017941 */ /* 0x000fea0003800000 */
.L_x_53:
        /* <DEDUP_REMOVED lines=12> */
.L_x_56:
[----:B------:R-:W-:Y:S05]  /*6140*/  BSYNC B1 ;  /* 0x0000000000017941 */ /* 0x000fea0003800000 */
.L_x_55:
        /* <DEDUP_REMOVED lines=12> */
.L_x_58:
[----:B------:R-:W-:Y:S05]  /*6210*/  BSYNC B1 ;  /* 0x0000000000017941 */ /* 0x000fea0003800000 */
.L_x_57:
        /* <DEDUP_REMOVED lines=12> */
.L_x_60:
[----:B------:R-:W-:Y:S05]  /*62e0*/  BSYNC B1 ;  /* 0x0000000000017941 */ /* 0x000fea0003800000 */
.L_x_59:
        /* <DEDUP_REMOVED lines=12> */
.L_x_62:
[----:B------:R-:W-:Y:S05]  /*63b0*/  BSYNC B1 ;  /* 0x0000000000017941 */ /* 0x000fea0003800000 */
.L_x_61:
        /* <DEDUP_REMOVED lines=12> */
.L_x_64:
[----:B------:R-:W-:Y:S05]  /*6480*/  BSYNC B1 ;  /* 0x0000000000017941 */ /* 0x000fea0003800000 */
.L_x_63:
        /* <DEDUP_REMOVED lines=12> */
.L_x_66:
[----:B------:R-:W-:Y:S05]  /*6550*/  BSYNC B1 ;  /* 0x0000000000017941 */ /* 0x000fea0003800000 */
.L_x_65:
        /* <DEDUP_REMOVED lines=12> */
.L_x_68:
[----:B------:R-:W-:Y:S05]  /*6620*/  BSYNC B1 ;  /* 0x0000000000017941 */ /* 0x000fea0003800000 */
.L_x_67:
        /* <DEDUP_REMOVED lines=12> */
.L_x_70:
[----:B------:R-:W-:Y:S05]  /*66f0*/  BSYNC B1 ;  /* 0x0000000000017941 */ /* 0x000fea0003800000 */
.L_x_69:
        /* <DEDUP_REMOVED lines=12> */
.L_x_72:
[----:B------:R-:W-:Y:S05]  /*67c0*/  BSYNC B1 ;  /* 0x0000000000017941 */ /* 0x000fea0003800000 */
.L_x_71:
        /* <DEDUP_REMOVED lines=12> */
.L_x_74:
[----:B------:R-:W-:Y:S05]  /*6890*/  BSYNC B1 ;  /* 0x0000000000017941 */ /* 0x000fea0003800000 */
.L_x_73:
        /* <DEDUP_REMOVED lines=12> */
.L_x_76:
[----:B------:R-:W-:Y:S05]  /*6960*/  BSYNC B1 ;  /* 0x0000000000017941 */ /* 0x000fea0003800000 */
.L_x_75:
        /* <DEDUP_REMOVED lines=12> */
.L_x_78:
[----:B------:R-:W-:Y:S05]  /*6a30*/  BSYNC B1 ;  /* 0x0000000000017941 */ /* 0x000fea0003800000 */
.L_x_77:
        /* <DEDUP_REMOVED lines=12> */
.L_x_80:
[----:B------:R-:W-:Y:S05]  /*6b00*/  BSYNC B1 ;  /* 0x0000000000017941 */ /* 0x000fea0003800000 */
.L_x_79:
        /* <DEDUP_REMOVED lines=12> */
.L_x_82:
[----:B------:R-:W-:Y:S05]  /*6bd0*/  BSYNC B1 ;  /* 0x0000000000017941 */ /* 0x000fea0003800000 */
.L_x_81:
        /* <DEDUP_REMOVED lines=12> */
.L_x_84:
[----:B------:R-:W-:Y:S05]  /*6ca0*/  BSYNC B1 ;  /* 0x0000000000017941 */ /* 0x000fea0003800000 */
.L_x_83:
        /* <DEDUP_REMOVED lines=12> */
.L_x_86:
[----:B------:R-:W-:Y:S05]  /*6d70*/  BSYNC B1 ;  /* 0x0000000000017941 */ /* 0x000fea0003800000 */
.L_x_85:
        /* <DEDUP_REMOVED lines=12> */
.L_x_88:
[----:B------:R-:W-:Y:S05]  /*6e40*/  BSYNC B1 ;  /* 0x0000000000017941 */ /* 0x000fea0003800000 */
.L_x_87:
        /* <DEDUP_REMOVED lines=12> */
.L_x_90:
[----:B------:R-:W-:Y:S05]  /*6f10*/  BSYNC B1 ;  /* 0x0000000000017941 */ /* 0x000fea0003800000 */
.L_x_89:
        /* <DEDUP_REMOVED lines=12> */
.L_x_92:
[----:B------:R-:W-:Y:S05]  /*6fe0*/  BSYNC B1 ;  /* 0x0000000000017941 */ /* 0x000fea0003800000 */
.L_x_91:
        /* <DEDUP_REMOVED lines=12> */
.L_x_94:
[----:B------:R-:W-:Y:S05]  /*70b0*/  BSYNC B1 ;  /* 0x0000000000017941 */ /* 0x000fea0003800000 */
.L_x_93:
        /* <DEDUP_REMOVED lines=12> */
.L_x_96:
[----:B------:R-:W-:Y:S05]  /*7180*/  BSYNC B1 ;  /* 0x0000000000017941 */ /* 0x000fea0003800000 */
.L_x_95:
        /* <DEDUP_REMOVED lines=12> */
.L_x_98:
[----:B------:R-:W-:Y:S05]  /*7250*/  BSYNC B1 ;  /* 0x0000000000017941 */ /* 0x000fea0003800000 */
.L_x_97:
        /* <DEDUP_REMOVED lines=12> */
.L_x_100:
[----:B------:R-:W-:Y:S05]  /*7320*/  BSYNC B1 ;  /* 0x0000000000017941 */ /* 0x000fea0003800000 */
.L_x_99:
        /* <DEDUP_REMOVED lines=12> */
.L_x_102:
[----:B------:R-:W-:Y:S05]  /*73f0*/  BSYNC B1 ;  /* 0x0000000000017941 */ /* 0x000fea0003800000 */
.L_x_101:
        /* <DEDUP_REMOVED lines=12> */
.L_x_104:
[----:B------:R-:W-:Y:S05]  /*74c0*/  BSYNC B1 ;  /* 0x0000000000017941 */ /* 0x000fea0003800000 */
.L_x_103:
        /* <DEDUP_REMOVED lines=12> */
.L_x_106:
[----:B------:R-:W-:Y:S05]  /*7590*/  BSYNC B1 ;  /* 0x0000000000017941 */ /* 0x000fea0003800000 */
.L_x_105:
        /* <DEDUP_REMOVED lines=12> */
.L_x_108:
[----:B------:R-:W-:Y:S05]  /*7660*/  BSYNC B1 ;  /* 0x0000000000017941 */ /* 0x000fea0003800000 */
.L_x_107:
        /* <DEDUP_REMOVED lines=12> */
.L_x_110:
[----:B------:R-:W-:Y:S05]  /*7730*/  BSYNC B1 ;  /* 0x0000000000017941 */ /* 0x000fea0003800000 */
.L_x_109:
        /* <DEDUP_REMOVED lines=12> */
.L_x_112:
[----:B------:R-:W-:Y:S05]  /*7800*/  BSYNC B1 ;  /* 0x0000000000017941 */ /* 0x000fea0003800000 */
.L_x_111:
        /* <DEDUP_REMOVED lines=12> */
.L_x_114:
[----:B------:R-:W-:Y:S05]  /*78d0*/  BSYNC B1 ;  /* 0x0000000000017941 */ /* 0x000fea0003800000 */
.L_x_113:
        /* <DEDUP_REMOVED lines=12> */
.L_x_116:
[----:B------:R-:W-:Y:S05]  /*79a0*/  BSYNC B1 ;  /* 0x0000000000017941 */ /* 0x000fea0003800000 */
.L_x_115:
        /* <DEDUP_REMOVED lines=12> */
.L_x_118:
[----:B------:R-:W-:Y:S05]  /*7a70*/  BSYNC B1 ;  /* 0x0000000000017941 */ /* 0x000fea0003800000 */
.L_x_117:
        /* <DEDUP_REMOVED lines=12> */
.L_x_120:
[----:B------:R-:W-:Y:S05]  /*7b40*/  BSYNC B1 ;  /* 0x0000000000017941 */ /* 0x000fea0003800000 */
.L_x_119:
        /* <DEDUP_REMOVED lines=12> */
.L_x_122:
[----:B------:R-:W-:Y:S05]  /*7c10*/  BSYNC B1 ;  /* 0x0000000000017941 */ /* 0x000fea0003800000 */
.L_x_121:
        /* <DEDUP_REMOVED lines=12> */
.L_x_124:
[----:B------:R-:W-:Y:S05]  /*7ce0*/  BSYNC B1 ;  /* 0x0000000000017941 */ /* 0x000fea0003800000 */
.L_x_123:
        /* <DEDUP_REMOVED lines=12> */
.L_x_126:
[----:B------:R-:W-:Y:S05]  /*7db0*/  BSYNC B1 ;  /* 0x0000000000017941 */ /* 0x000fea0003800000 */
.L_x_125:
        /* <DEDUP_REMOVED lines=12> */
.L_x_128:
[----:B------:R-:W-:Y:S05]  /*7e80*/  BSYNC B1 ;  /* 0x0000000000017941 */ /* 0x000fea0003800000 */
.L_x_127:
        /* <DEDUP_REMOVED lines=12> */
.L_x_130:
[----:B------:R-:W-:Y:S05]  /*7f50*/  BSYNC B1 ;  /* 0x0000000000017941 */ /* 0x000fea0003800000 */
.L_x_129:
        /* <DEDUP_REMOVED lines=12> */
.L_x_132:
[----:B------:R-:W-:Y:S05]  /*8020*/  BSYNC B1 ;  /* 0x0000000000017941 */ /* 0x000fea0003800000 */
.L_x_131:
        /* <DEDUP_REMOVED lines=12> */
.L_x_134:
[----:B------:R-:W-:Y:S05]  /*80f0*/  BSYNC B1 ;  /* 0x0000000000017941 */ /* 0x000fea0003800000 */
.L_x_133:
        /* <DEDUP_REMOVED lines=12> */
.L_x_136:
[----:B------:R-:W-:Y:S05]  /*81c0*/  BSYNC B1 ;  /* 0x0000000000017941 */ /* 0x000fea0003800000 */
.L_x_135:
        /* <DEDUP_REMOVED lines=12> */
.L_x_138:
[----:B------:R-:W-:Y:S05]  /*8290*/  BSYNC B1 ;  /* 0x0000000000017941 */ /* 0x000fea0003800000 */
.L_x_137:
        /* <DEDUP_REMOVED lines=12> */
.L_x_140:
[----:B------:R-:W-:Y:S05]  /*8360*/  BSYNC B1 ;  /* 0x0000000000017941 */ /* 0x000fea0003800000 */
.L_x_139:
        /* <DEDUP_REMOVED lines=12> */
.L_x_142:
[----:B------:R-:W-:Y:S05]  /*8430*/  BSYNC B1 ;  /* 0x0000000000017941 */ /* 0x000fea0003800000 */
.L_x_141:
        /* <DEDUP_REMOVED lines=12> */
.L_x_144:
[----:B------:R-:W-:Y:S05]  /*8500*/  BSYNC B1 ;  /* 0x0000000000017941 */ /* 0x000fea0003800000 */
.L_x_143:
        /* <DEDUP_REMOVED lines=12> */
.L_x_146:
[----:B------:R-:W-:Y:S05]  /*85d0*/  BSYNC B1 ;  /* 0x0000000000017941 */ /* 0x000fea0003800000 */
.L_x_145:
        /* <DEDUP_REMOVED lines=12> */
.L_x_148:
[----:B------:R-:W-:Y:S05]  /*86a0*/  BSYNC B1 ;  /* 0x0000000000017941 */ /* 0x000fea0003800000 */
.L_x_147:
        /* <DEDUP_REMOVED lines=12> */
.L_x_150:
[----:B------:R-:W-:Y:S05]  /*8770*/  BSYNC B1 ;  /* 0x0000000000017941 */ /* 0x000fea0003800000 */
.L_x_149:
        /* <DEDUP_REMOVED lines=12> */
.L_x_152:
[----:B------:R-:W-:Y:S05]  /*8840*/  BSYNC B1 ;  /* 0x0000000000017941 */ /* 0x000fea0003800000 */
.L_x_151:
        /* <DEDUP_REMOVED lines=12> */
.L_x_154:
[----:B------:R-:W-:Y:S05]  /*8910*/  BSYNC B1 ;  /* 0x0000000000017941 */ /* 0x000fea0003800000 */
.L_x_153:
        /* <DEDUP_REMOVED lines=12> */
.L_x_156:
[----:B------:R-:W-:Y:S05]  /*89e0*/  BSYNC B1 ;  /* 0x0000000000017941 */ /* 0x000fea0003800000 */
.L_x_155:
        /* <DEDUP_REMOVED lines=12> */
.L_x_158:
[----:B------:R-:W-:Y:S05]  /*8ab0*/  BSYNC B1 ;  /* 0x0000000000017941 */ /* 0x000fea0003800000 */
.L_x_157:
        /* <DEDUP_REMOVED lines=12> */
.L_x_160:
[----:B------:R-:W-:Y:S05]  /*8b80*/  BSYNC B1 ;  /* 0x0000000000017941 */ /* 0x000fea0003800000 */
.L_x_159:
        /* <DEDUP_REMOVED lines=12> */
.L_x_162:
[----:B------:R-:W-:Y:S05]  /*8c50*/  BSYNC B1 ;  /* 0x0000000000017941 */ /* 0x000fea0003800000 */
.L_x_161:
        /* <DEDUP_REMOVED lines=12> */
.L_x_164:
[----:B------:R-:W-:Y:S05]  /*8d20*/  BSYNC B1 ;  /* 0x0000000000017941 */ /* 0x000fea0003800000 */
.L_x_163:
        /* <DEDUP_REMOVED lines=12> */
.L_x_166:
[----:B------:R-:W-:Y:S05]  /*8df0*/  BSYNC B1 ;  /* 0x0000000000017941 */ /* 0x000fea0003800000 */
.L_x_165:
        /* <DEDUP_REMOVED lines=12> */
.L_x_168:
[----:B------:R-:W-:Y:S05]  /*8ec0*/  BSYNC B1 ;  /* 0x0000000000017941 */ /* 0x000fea0003800000 */
.L_x_167:
        /* <DEDUP_REMOVED lines=12> */
.L_x_170:
[----:B------:R-:W-:Y:S05]  /*8f90*/  BSYNC B1 ;  /* 0x0000000000017941 */ /* 0x000fea0003800000 */
.L_x_169:
        /* <DEDUP_REMOVED lines=12> */
.L_x_172:
[----:B------:R-:W-:Y:S05]  /*9060*/  BSYNC B1 ;  /* 0x0000000000017941 */ /* 0x000fea0003800000 */
.L_x_171:
        /* <DEDUP_REMOVED lines=12> */
.L_x_174:
[----:B------:R-:W-:Y:S05]  /*9130*/  BSYNC B1 ;  /* 0x0000000000017941 */ /* 0x000fea0003800000 */
.L_x_173:
        /* <DEDUP_REMOVED lines=12> */
.L_x_176:
[----:B------:R-:W-:Y:S05]  /*9200*/  BSYNC B1 ;  /* 0x0000000000017941 */ /* 0x000fea0003800000 */
.L_x_175:
        /* <DEDUP_REMOVED lines=12> */
.L_x_178:
[----:B------:R-:W-:Y:S05]  /*92d0*/  BSYNC B1 ;  /* 0x0000000000017941 */ /* 0x000fea0003800000 */
.L_x_177:
        /* <DEDUP_REMOVED lines=12> */
.L_x_180:
[----:B------:R-:W-:Y:S05]  /*93a0*/  BSYNC B1 ;  /* 0x0000000000017941 */ /* 0x000fea0003800000 */
.L_x_179:
        /* <DEDUP_REMOVED lines=12> */
.L_x_182:
[----:B------:R-:W-:Y:S05]  /*9470*/  BSYNC B1 ;  /* 0x0000000000017941 */ /* 0x000fea0003800000 */
.L_x_181:
        /* <DEDUP_REMOVED lines=12> */
.L_x_184:
[----:B------:R-:W-:Y:S05]  /*9540*/  BSYNC B1 ;  /* 0x0000000000017941 */ /* 0x000fea0003800000 */
.L_x_183:
        /* <DEDUP_REMOVED lines=12> */
.L_x_186:
[----:B------:R-:W-:Y:S05]  /*9610*/  BSYNC B1 ;  /* 0x0000000000017941 */ /* 0x000fea0003800000 */
.L_x_185:
        /* <DEDUP_REMOVED lines=12> */
.L_x_188:
[----:B------:R-:W-:Y:S05]  /*96e0*/  BSYNC B1 ;  /* 0x0000000000017941 */ /* 0x000fea0003800000 */
.L_x_187:
[----:B-----5:R-:W-:Y:S01]  /*96f0*/  LOP3.LUT R32, R32, 0xff, RZ, 0xc0, !PT ;  /* 0x000000ff20207812 */ /* 0x020fe200078ec0ff */
[----:B------:R-:W-:Y:S01]  /*9700*/  BSSY B1, `(.L_x_189) ;  /* 0x000000b000017945 */ /* 0x000fe20003800000 */
[----:B------:R-:W-:Y:S02]  /*9710*/  ISETP.LT.OR P4, PT, R34, 0x99, !P0 ;  /* 0x000000992200780c */ /* 0x000fe40004781670 */
[----:B------:R-:W-:-:S05]  /*9720*/  F2FP.F16.E5M2.UNPACK_B R32, R32 ;  /* 0x00000020ff20723e */ /* 0x000fca00020004ff */
[----:B------:R-:W-:-:S05]  /*9730*/  HADD2.F32 R32, -RZ, R32.H0_H0 ;  /* 0x20000020ff207230 */ /* 0x000fca0000004100 */
[----:B------:R-:W-:-:S04]  /*9740*/  FMUL R32, R32, UR26 ;  /* 0x0000001a20207c20 */ /* 0x000fc80008400000 */
[----:B------:R-:W-:Y:S01]  /*9750*/  FFMA R32, R23, UR25, R32 ;  /* 0x0000001917207c23 */ /* 0x000fe20008000020 */
[----:B------:R-:W-:-:S04]  /*9760*/  PRMT R23, RZ, 0x7610, R23 ;  /* 0x00007610ff177816 */ /* 0x000fc80000000017 */
[----:B0-----:R-:W-:-:S05]  /*9770*/  F2FP.SATFINITE.E5M2.F32.PACK_AB_MERGE_C R33, RZ, R32, RZ ;  /* 0x00000020ff21723e */ /* 0x001fca00048060ff */
[----:B------:R0:W-:Y:S01]  /*9780*/  @!P3 STG.E.U8 desc[UR22][R26.64+0x91], R33 ;  /* 0x000091211a00b986 */ /* 0x0001e2000c101116 */
[----:B------:R-:W-:Y:S05]  /*9790*/  @P4 BRA `(.L_x_190) ;  /* 0x0000000000044947 */ /* 0x000fea0003800000 */
[----:B------:R0:W5:Y:S02]  /*97a0*/  LDG.E.U8 R23, desc[UR22][R28.64+0x98] ;  /* 0x000098161c177981 */ /* 0x000164000c1e1100 */
.L_x_190:
[----:B------:R-:W-:Y:S05]  /*97b0*/  BSYNC B1 ;  /* 0x0000000000017941 */ /* 0x000fea0003800000 */
.L_x_189:
        /* <DEDUP_REMOVED lines=8> */
[----:B------:R-:W-:-:S05]  /*9840*/  F2FP.SATFINITE.E5M2.F32.PACK_AB_MERGE_C R23, RZ, R23, RZ ;  /* 0x00000017ff17723e */ /* 0x000fca00048060ff */
[----:B------:R0:W-:Y:S01]  /*9850*/  @!P4 STG.E.U8 desc[UR22][R24.64+0x98], R23 ;  /* 0x000098171800c986 */ /* 0x0001e2000c101116 */
[----:B------:R-:W-:Y:S05]  /*9860*/  @P3 BRA `(.L_x_192) ;  /* 0x0000000000043947 */ /* 0x000fea0003800000 */
[----:B------:R0:W5:Y:S02]  /*9870*/  LDG.E.U8 R22, desc[UR22][R28.64+0x99] ;  /* 0x000099161c167981 */ /* 0x000164000c1e1100 */
.L_x_192:
[----:B------:R-:W-:Y:S05]  /*9880*/  BSYNC B1 ;  /* 0x0000000000017941 */ /* 0x000fea0003800000 */
.L_x_191:
        /* <DEDUP_REMOVED lines=12> */
.L_x_194:
[----:B------:R-:W-:Y:S05]  /*9950*/  BSYNC B1 ;  /* 0x0000000000017941 */ /* 0x000fea0003800000 */
.L_x_193:
        /* <DEDUP_REMOVED lines=12> */
.L_x_196:
[----:B------:R-:W-:Y:S05]  /*9a20*/  BSYNC B1 ;  /* 0x0000000000017941 */ /* 0x000fea0003800000 */
.L_x_195:
        /* <DEDUP_REMOVED lines=12> */
.L_x_198:
[----:B------:R-:W-:Y:S05]  /*9af0*/  BSYNC B1 ;  /* 0x0000000000017941 */ /* 0x000fea0003800000 */
.L_x_197:
        /* <DEDUP_REMOVED lines=12> */
.L_x_200:
[----:B------:R-:W-:Y:S05]  /*9bc0*/  BSYNC B1 ;  /* 0x0000000000017941 */ /* 0x000fea0003800000 */
.L_x_199:
        /* <DEDUP_REMOVED lines=12> */
.L_x_202:
[----:B------:R-:W-:Y:S05]  /*9c90*/  BSYNC B1 ;  /* 0x0000000000017941 */ /* 0x000fea0003800000 */
.L_x_201:
        /* <DEDUP_REMOVED lines=12> */
.L_x_204:
[----:B------:R-:W-:Y:S05]  /*9d60*/  BSYNC B1 ;  /* 0x0000000000017941 */ /* 0x000fea0003800000 */
.L_x_203:
        /* <DEDUP_REMOVED lines=12> */
.L_x_206:
[----:B------:R-:W-:Y:S05]  /*9e30*/  BSYNC B1 ;  /* 0x0000000000017941 */ /* 0x000fea0003800000 */
.L_x_205:
        /* <DEDUP_REMOVED lines=12> */
.L_x_208:
[----:B------:R-:W-:Y:S05]  /*9f00*/  BSYNC B1 ;  /* 0x0000000000017941 */ /* 0x000fea0003800000 */
.L_x_207:
        /* <DEDUP_REMOVED lines=12> */
.L_x_210:
[----:B------:R-:W-:Y:S05]  /*9fd0*/  BSYNC B1 ;  /* 0x0000000000017941 */ /* 0x000fea0003800000 */
.L_x_209:
        /* <DEDUP_REMOVED lines=12> */
.L_x_212:
[----:B------:R-:W-:Y:S05]  /*a0a0*/  BSYNC B1 ;  /* 0x0000000000017941 */ /* 0x000fea0003800000 */
.L_x_211:
        /* <DEDUP_REMOVED lines=12> */
.L_x_214:
[----:B------:R-:W-:Y:S05]  /*a170*/  BSYNC B1 ;  /* 0x0000000000017941 */ /* 0x000fea0003800000 */
.L_x_213:
        /* <DEDUP_REMOVED lines=12> */
.L_x_216:
[----:B------:R-:W-:Y:S05]  /*a240*/  BSYNC B1 ;  /* 0x0000000000017941 */ /* 0x000fea0003800000 */
.L_x_215:
        /* <DEDUP_REMOVED lines=12> */
.L_x_218:
[----:B------:R-:W-:Y:S05]  /*a310*/  BSYNC B1 ;  /* 0x0000000000017941 */ /* 0x000fea0003800000 */
.L_x_217:
        /* <DEDUP_REMOVED lines=12> */
.L_x_220:
[----:B------:R-:W-:Y:S05]  /*a3e0*/  BSYNC B1 ;  /* 0x0000000000017941 */ /* 0x000fea0003800000 */
.L_x_219:
        /* <DEDUP_REMOVED lines=12> */
.L_x_222:
[----:B------:R-:W-:Y:S05]  /*a4b0*/  BSYNC B1 ;  /* 0x0000000000017941 */ /* 0x000fea0003800000 */
.L_x_221:
        /* <DEDUP_REMOVED lines=12> */
.L_x_224:
[----:B------:R-:W-:Y:S05]  /*a580*/  BSYNC B1 ;  /* 0x0000000000017941 */ /* 0x000fea0003800000 */
.L_x_223:
        /* <DEDUP_REMOVED lines=12> */
.L_x_226:
[----:B------:R-:W-:Y:S05]  /*a650*/  BSYNC B1 ;  /* 0x0000000000017941 */ /* 0x000fea0003800000 */
.L_x_225:
        /* <DEDUP_REMOVED lines=12> */
.L_x_228:
[----:B------:R-:W-:Y:S05]  /*a720*/  BSYNC B1 ;  /* 0x0000000000017941 */ /* 0x000fea0003800000 */
.L_x_227:
        /* <DEDUP_REMOVED lines=12> */
.L_x_230:
[----:B------:R-:W-:Y:S05]  /*a7f0*/  BSYNC B1 ;  /* 0x0000000000017941 */ /* 0x000fea0003800000 */
.L_x_229:
        /* <DEDUP_REMOVED lines=12> */
.L_x_232:
[----:B------:R-:W-:Y:S05]  /*a8c0*/  BSYNC B1 ;  /* 0x0000000000017941 */ /* 0x000fea0003800000 */
.L_x_231:
[----:B-----5:R-:W-:Y:S01]  /*a8d0*/  LOP3.LUT R2, R2, 0xff, RZ, 0xc0, !PT ;  /* 0x000000ff02027812 */ /* 0x020fe200078ec0ff */
[----:B------:R-:W-:Y:S01]  /*a8e0*/  BSSY B1, `(.L_x_233) ;  /* 0x000000b000017945 */ /* 0x000fe20003800000 */
[----:B------:R-:W-:Y:S02]  /*a8f0*/  ISETP.LT.OR P4, PT, R34, 0xc1, !P1 ;  /* 0x000000c12200780c */ /* 0x000fe40004f81670 */
[----:B------:R-:W-:-:S05]  /*a900*/  F2FP.F16.E5M2.UNPACK_B R2, R2 ;  /* 0x00000002ff02723e */ /* 0x000fca00020004ff */
[----:B------:R-:W-:-:S05]  /*a910*/  HADD2.F32 R2, -RZ, R2.H0_H0 ;  /* 0x20000002ff027230 */ /* 0x000fca0000004100 */
[----:B0-----:R-:W-:-:S04]  /*a920*/  FMUL R3, R2, UR26 ;  /* 0x0000001a02037c20 */ /* 0x001fc80008400000 */
[----:B------:R-:W-:Y:S01]  /*a930*/  FFMA R3, R0, UR25, R3 ;  /* 0x0000001900037c23 */ /* 0x000fe20008000003 */
[----:B------:R-:W-:-:S04]  /*a940*/  PRMT R0, RZ, 0x7610, R0 ;  /* 0x00007610ff007816 */ /* 0x000fc80000000000 */
[----:B------:R-:W-:-:S05]  /*a950*/  F2FP.SATFINITE.E5M2.F32.PACK_AB_MERGE_C R3, RZ, R3, RZ ;  /* 0x00000003ff03723e */ /* 0x000fca00048060ff */
[----:B------:R0:W-:Y:S01]  /*a960*/  @!P3 STG.E.U8 desc[UR22][R24.64+0xc1], R3 ;  /* 0x0000c1031800b986 */ /* 0x0001e2000c101116 */
[----:B------:R-:W-:Y:S05]  /*a970*/  @P4 BRA `(.L_x_234) ;  /* 0x0000000000044947 */ /* 0x000fea0003800000 */
[----:B------:R0:W5:Y:S02]  /*a980*/  LDG.E.U8 R0, desc[UR22][R30.64+0xc0] ;  /* 0x0000c0161e007981 */ /* 0x000164000c1e1100 */
.L_x_234:
[----:B------:R-:W-:Y:S05]  /*a990*/  BSYNC B1 ;  /* 0x0000000000017941 */ /* 0x000fea0003800000 */
.L_x_233:
[----:B------:R-:W2:Y:S01]  /*a9a0*/  LDL.LU R2, [R1] ;  /* 0x0000000001027983 */ /* 0x000ea20000300800 */
[----:B-----5:R-:W-:Y:S01]  /*a9b0*/  LOP3.LUT R0, R0, 0xff, RZ, 0xc0, !PT ;  /* 0x000000ff00007812 */ /* 0x020fe200078ec0ff */
[----:B------:R-:W-:Y:S01]  /*a9c0*/  BSSY B1, `(.L_x_235) ;  /* 0x000000b000017945 */ /* 0x000fe20003800000 */
[----:B------:R-:W-:Y:S02]  /*a9d0*/  ISETP.LT.OR P3, PT, R34, 0xc2, !P1 ;  /* 0x000000c22200780c */ /* 0x000fe40004f61670 */
[----:B------:R-:W-:-:S05]  /*a9e0*/  F2FP.F16.E5M2.UNPACK_B R0, R0 ;  /* 0x00000000ff00723e */ /* 0x000fca00020004ff */
[----:B------:R-:W-:-:S05]  /*a9f0*/  HADD2.F32 R0, -RZ, R0.H0_H0 ;  /* 0x20000000ff007230 */ /* 0x000fca0000004100 */
[----:B------:R-:W-:-:S04]  /*aa00*/  FMUL R0, R0, UR26 ;  /* 0x0000001a00007c20 */ /* 0x000fc80008400000 */
[----:B--2---:R-:W-:-:S05]  /*aa10*/  FFMA R0, R2, UR25, R0 ;  /* 0x0000001902007c23 */ /* 0x004fca0008000000 */
[----:B0-----:R-:W-:Y:S02]  /*aa20*/  F2FP.SATFINITE.E5M2.F32.PACK_AB_MERGE_C R3, RZ, R0, RZ ;  /* 0x00000000ff03723e */ /* 0x001fe400048060ff */
[----:B------:R-:W-:-:S03]  /*aa30*/  PRMT R0, RZ, 0x7610, R0 ;  /* 0x00007610ff007816 */ /* 0x000fc60000000000 */
[----:B------:R0:W-:Y:S01]  /*aa40*/  @!P4 STG.E.U8 desc[UR22][R26.64+0xc0], R3 ;  /* 0x0000c0031a00c986 */ /* 0x0001e2000c101116 */
[----:B------:R-:W-:Y:S05]  /*aa50*/  @P3 BRA `(.L_x_236) ;  /* 0x0000000000043947 */ /* 0x000fea0003800000 */
[----:B------:R2:W5:Y:S02]  /*aa60*/  LDG.E.U8 R0, desc[UR22][R30.64+0xc1] ;  /* 0x0000c1161e007981 */ /* 0x000564000c1e1100 */
.L_x_236:
[----:B------:R-:W-:Y:S05]  /*aa70*/  BSYNC B1 ;  /* 0x0000000000017941 */ /* 0x000fea0003800000 */
.L_x_235:
[----:B------:R-:W3:Y:S01]  /*aa80*/  LDL.LU R2, [R1+0x4] ;  /* 0x0000040001027983 */ /* 0x000ee20000300800 */
[----:B-----5:R-:W-:Y:S01]  /*aa90*/  LOP3.LUT R0, R0, 0xff, RZ, 0xc0, !PT ;  /* 0x000000ff00007812 */ /* 0x020fe200078ec0ff */
[----:B------:R-:W-:Y:S01]  /*aaa0*/  BSSY B1, `(.L_x_237) ;  /* 0x000000b000017945 */ /* 0x000fe20003800000 */
[----:B------:R-:W-:Y:S02]  /*aab0*/  ISETP.LT.OR P4, PT, R34, 0xc9, !P0 ;  /* 0x000000c92200780c */ /* 0x000fe40004781670 */
[----:B------:R-:W-:-:S05]  /*aac0*/  F2FP.F16.E5M2.UNPACK_B R0, R0 ;  /* 0x00000000ff00723e */ /* 0x000fca00020004ff */
[----:B------:R-:W-:-:S05]  /*aad0*/  HADD2.F32 R0, -RZ, R0.H0_H0 ;  /* 0x20000000ff007230 */ /* 0x000fca0000004100 */
[----:B------:R-:W-:-:S04]  /*aae0*/  FMUL R0, R0, UR26 ;  /* 0x0000001a00007c20 */ /* 0x000fc80008400000 */
[----:B---3--:R-:W-:-:S05]  /*aaf0*/  FFMA R0, R2, UR25, R0 ;  /* 0x0000001902007c23 */ /* 0x008fca0008000000 */
[----:B0-----:R-:W-:Y:S02]  /*ab00*/  F2FP.SATFINITE.E5M2.F32.PACK_AB_MERGE_C R3, RZ, R0, RZ ;  /* 0x00000000ff03723e */ /* 0x001fe400048060ff */
[----:B------:R-:W-:-:S03]  /*ab10*/  PRMT R0, RZ, 0x7610, R0 ;  /* 0x00007610ff007816 */ /* 0x000fc60000000000 */
[----:B------:R0:W-:Y:S01]  /*ab20*/  @!P3 STG.E.U8 desc[UR22][R26.64+0xc1], R3 ;  /* 0x0000c1031a00b986 */ /* 0x0001e2000c101116 */
[----:B------:R-:W-:Y:S05]  /*ab30*/  @P4 BRA `(.L_x_238) ;  /* 0x0000000000044947 */ /* 0x000fea0003800000 */
[----:B------:R3:W5:Y:S02]  /*ab40*/  LDG.E.U8 R0, desc[UR22][R28.64+0xc8] ;  /* 0x0000c8161c007981 */ /* 0x000764000c1e1100 */
.L_x_238:
[----:B------:R-:W-:Y:S05]  /*ab50*/  BSYNC B1 ;  /* 0x0000000000017941 */ /* 0x000fea0003800000 */
.L_x_237:
[----:B------:R-:W2:Y:S01]  /*ab60*/  LDL.LU R2, [R1+0x8] ;  /* 0x0000080001027983 */ /* 0x000ea20000300800 */
        /* <DEDUP_REMOVED lines=12> */
.L_x_240:
[----:B------:R-:W-:Y:S05]  /*ac30*/  BSYNC B1 ;  /* 0x0000000000017941 */ /* 0x000fea0003800000 */
.L_x_239:
        /* <DEDUP_REMOVED lines=13> */
.L_x_242:
[----:B------:R-:W-:Y:S05]  /*ad10*/  BSYNC B1 ;  /* 0x0000000000017941 */ /* 0x000fea0003800000 */
.L_x_241:
        /* <DEDUP_REMOVED lines=13> */
.L_x_244:
[----:B------:R-:W-:Y:S05]  /*adf0*/  BSYNC B1 ;  /* 0x0000000000017941 */ /* 0x000fea0003800000 */
.L_x_243:
        /* <DEDUP_REMOVED lines=13> */
.L_x_246:
[----:B------:R-:W-:Y:S05]  /*aed0*/  BSYNC B1 ;  /* 0x0000000000017941 */ /* 0x000fea0003800000 */
.L_x_245:
        /* <DEDUP_REMOVED lines=13> */
.L_x_248:
[----:B------:R-:W-:Y:S05]  /*afb0*/  BSYNC B1 ;  /* 0x0000000000017941 */ /* 0x000fea0003800000 */
.L_x_247:
        /* <DEDUP_REMOVED lines=13> */
.L_x_250:
[----:B------:R-:W-:Y:S05]  /*b090*/  BSYNC B1 ;  /* 0x0000000000017941 */ /* 0x000fea0003800000 */
.L_x_249:
        /* <DEDUP_REMOVED lines=13> */
.L_x_252:
[----:B------:R-:W-:Y:S05]  /*b170*/  BSYNC B1 ;  /* 0x0000000000017941 */ /* 0x000fea0003800000 */
.L_x_251:
        /* <DEDUP_REMOVED lines=13> */
.L_x_254:
[----:B------:R-:W-:Y:S05]  /*b250*/  BSYNC B1 ;  /* 0x0000000000017941 */ /* 0x000fea0003800000 */
.L_x_253:
        /* <DEDUP_REMOVED lines=13> */
.L_x_256:
[----:B------:R-:W-:Y:S05]  /*b330*/  BSYNC B1 ;  /* 0x0000000000017941 */ /* 0x000fea0003800000 */
.L_x_255:
        /* <DEDUP_REMOVED lines=13> */
.L_x_258:
[----:B------:R-:W-:Y:S05]  /*b410*/  BSYNC B1 ;  /* 0x0000000000017941 */ /* 0x000fea0003800000 */
.L_x_257:
        /* <DEDUP_REMOVED lines=13> */
.L_x_260:
[----:B------:R-:W-:Y:S05]  /*b4f0*/  BSYNC B1 ;  /* 0x0000000000017941 */ /* 0x000fea0003800000 */
.L_x_259:
        /* <DEDUP_REMOVED lines=13> */
.L_x_262:
[----:B------:R-:W-:Y:S05]  /*b5d0*/  BSYNC B1 ;  /* 0x0000000000017941 */ /* 0x000fea0003800000 */
.L_x_261:
        /* <DEDUP_REMOVED lines=13> */
.L_x_264:
[----:B------:R-:W-:Y:S05]  /*b6b0*/  BSYNC B1 ;  /* 0x0000000000017941 */ /* 0x000fea0003800000 */
.L_x_263:
        /* <DEDUP_REMOVED lines=13> */
.L_x_266:
[----:B------:R-:W-:Y:S05]  /*b790*/  BSYNC B1 ;  /* 0x0000000000017941 */ /* 0x000fea0003800000 */
.L_x_265:
        /* <DEDUP_REMOVED lines=13> */
.L_x_268:
[----:B------:R-:W-:Y:S05]  /*b870*/  BSYNC B1 ;  /* 0x0000000000017941 */ /* 0x000fea0003800000 */
.L_x_267:
        /* <DEDUP_REMOVED lines=13> */
.L_x_270:
[----:B------:R-:W-:Y:S05]  /*b950*/  BSYNC B1 ;  /* 0x0000000000017941 */ /* 0x000fea0003800000 */
.L_x_269:
        /* <DEDUP_REMOVED lines=13> */
.L_x_272:
[----:B------:R-:W-:Y:S05]  /*ba30*/  BSYNC B1 ;  /* 0x0000000000017941 */ /* 0x000fea0003800000 */
.L_x_271:
        /* <DEDUP_REMOVED lines=13> */
.L_x_274:
[----:B------:R-:W-:Y:S05]  /*bb10*/  BSYNC B1 ;  /* 0x0000000000017941 */ /* 0x000fea0003800000 */
.L_x_273:
        /* <DEDUP_REMOVED lines=13> */
.L_x_276:
[----:B------:R-:W-:Y:S05]  /*bbf0*/  BSYNC B1 ;  /* 0x0000000000017941 */ /* 0x000fea0003800000 */
.L_x_275:
        /* <DEDUP_REMOVED lines=13> */
.L_x_278:
[----:B------:R-:W-:Y:S05]  /*bcd0*/  BSYNC B1 ;  /* 0x0000000000017941 */ /* 0x000fea0003800000 */
.L_x_277:
        /* <DEDUP_REMOVED lines=13> */
.L_x_280:
[----:B------:R-:W-:Y:S05]  /*bdb0*/  BSYNC B1 ;  /* 0x0000000000017941 */ /* 0x000fea0003800000 */
.L_x_279:
        /* <DEDUP_REMOVED lines=13> */
.L_x_282:
[----:B------:R-:W-:Y:S05]  /*be90*/  BSYNC B1 ;  /* 0x0000000000017941 */ /* 0x000fea0003800000 */
.L_x_281:
        /* <DEDUP_REMOVED lines=13> */
.L_x_284:
[----:B------:R-:W-:Y:S05]  /*bf70*/  BSYNC B1 ;  /* 0x0000000000017941 */ /* 0x000fea0003800000 */
.L_x_283:
        /* <DEDUP_REMOVED lines=13> */
.L_x_286:
[----:B------:R-:W-:Y:S05]  /*c050*/  BSYNC B1 ;  /* 0x0000000000017941 */ /* 0x000fea0003800000 */
.L_x_285:
        /* <DEDUP_REMOVED lines=13> */
.L_x_288:
[----:B------:R-:W-:Y:S05]  /*c130*/  BSYNC B1 ;  /* 0x0000000000017941 */ /* 0x000fea0003800000 */
.L_x_287:
        /* <DEDUP_REMOVED lines=13> */
.L_x_290:
[----:B------:R-:W-:Y:S05]  /*c210*/  BSYNC B1 ;  /* 0x0000000000017941 */ /* 0x000fea0003800000 */
.L_x_289:
        /* <DEDUP_REMOVED lines=13> */
.L_x_292:
[----:B------:R-:W-:Y:S05]  /*c2f0*/  BSYNC B1 ;  /* 0x0000000000017941 */ /* 0x000fea0003800000 */
.L_x_291:
[----:B------:R-:W-:Y:S05]  /*c300*/  @P1 BRA `(.L_x_293) ;  /* 0x0000002000a41947 */ /* 0x000fea0003800000 */
[----:B------:R-:W2:Y:S01]  /*c310*/  LDL.LU R2, [R1+0x74] ;  /* 0x0000740001027983 */ /* 0x000ea20000300800 */
[----:B-----5:R-:W-:-:S04]  /*c320*/  LOP3.LUT R0, R0, 0xff, RZ, 0xc0, !PT ;  /* 0x000000ff00007812 */ /* 0x020fc800078ec0ff */
[----:B------:R-:W-:-:S05]  /*c330*/  F2FP.F16.E5M2.UNPACK_B R0, R0 ;  /* 0x00000000ff00723e */ /* 0x000fca00020004ff */
[----:B------:R-:W-:-:S05]  /*c340*/  HADD2.F32 R0, -RZ, R0.H0_H0 ;  /* 0x20000000ff007230 */ /* 0x000fca0000004100 */
[----:B------:R-:W-:-:S04]  /*c350*/  FMUL R0, R0, UR26 ;  /* 0x0000001a00007c20 */ /* 0x000fc80008400000 */
[----:B--2---:R-:W-:-:S05]  /*c360*/  FFMA R0, R2, UR25, R0 ;  /* 0x0000001902007c23 */ /* 0x004fca0008000000 */
[----:B0-----:R-:W-:-:S05]  /*c370*/  F2FP.SATFINITE.E5M2.F32.PACK_AB_MERGE_C R3, RZ, R0, RZ ;  /* 0x00000000ff03723e */ /* 0x001fca00048060ff */
[----:B------:R0:W-:Y:S01]  /*c380*/  STG.E.U8 desc[UR22][R26.64+0xf9], R3 ;  /* 0x0000f9031a007986 */ /* 0x0001e2000c101116 */
[----:B------:R-:W-:Y:S05]  /*c390*/  BRA `(.L_x_293) ;  /* 0x0000002000807947 */ /* 0x000fea0003800000 */
.L_x_36:
[C---:B------:R-:W-:Y:S01]  /*c3a0*/  ISETP.GE.AND P1, PT, R39.reuse, 0x1, PT ;  /* 0x000000012700780c */ /* 0x040fe20003f26270 */
[----:B------:R-:W-:Y:S01]  /*c3b0*/  FMUL R226, R226, UR25 ;  /* 0x00000019e2e27c20 */ /* 0x000fe20008400000 */
[----:B------:R-:W2:Y:S01]  /*c3c0*/  LDL.LU R227, [R1+0x10] ;  /* 0x0000100001e37983 */ /* 0x000ea20000300800 */
[----:B------:R-:W-:Y:S01]  /*c3d0*/  ISETP.GE.AND P0, PT, R39, 0x9, PT ;  /* 0x000000092700780c */ /* 0x000fe20003f06270 */
[----:B------:R-:W-:Y:S01]  /*c3e0*/  FMUL R225, R225, UR25 ;  /* 0x00000019e1e17c20 */ /* 0x000fe20008400000 */
[C---:B------:R-:W-:Y:S02]  /*c3f0*/  ISETP.LT.OR P4, PT, R34.reuse, 0x1, !P1 ;  /* 0x000000012200780c */ /* 0x040fe40004f81670 */
[C---:B------:R-:W-:Y:S02]  /*c400*/  ISETP.LT.OR P5, PT, R34.reuse, 0x2, !P1 ;  /* 0x000000022200780c */ /* 0x040fe40004fa1670 */
[----:B------:R-:W-:Y:S02]  /*c410*/  F2FP.SATFINITE.E5M2.F32.PACK_AB_MERGE_C R29, RZ, R226, RZ ;  /* 0x000000e2ff1d723e */ /* 0x000fe400048060ff */
[----:B------:R-:W-:Y:S01]  /*c420*/  ISETP.LT.OR P3, PT, R34, 0x1, !P0 ;  /* 0x000000012200780c */ /* 0x000fe20004761670 */
[----:B------:R-:W-:Y:S01]  /*c430*/  FMUL R224, R224, UR25 ;  /* 0x00000019e0e07c20 */ /* 0x000fe20008400000 */
[----:B------:R-:W-:Y:S01]  /*c440*/  ISETP.LT.OR P6, PT, R34, 0xa, !P1 ;  /* 0x0000000a2200780c */ /* 0x000fe20004fc1670 */
[----:B------:R-:W-:Y:S01]  /*c450*/  FMUL R223, R223, UR25 ;  /* 0x00000019dfdf7c20 */ /* 0x000fe20008400000 */
[----:B------:R-:W-:Y:S01]  /*c460*/  F2FP.SATFINITE.E5M2.F32.PACK_AB_MERGE_C R225, RZ, R225, RZ ;  /* 0x000000e1ffe1723e */ /* 0x000fe200048060ff */
[----:B------:R-:W-:Y:S01]  /*c470*/  FMUL R221, R221, UR25 ;  /* 0x00000019dddd7c20 */ /* 0x000fe20008400000 */
[----:B------:R-:W-:Y:S01]  /*c480*/  FMUL R222, R222, UR25 ;  /* 0x00000019dede7c20 */ /* 0x000fe20008400000 */
[----:B------:R0:W-:Y:S01]  /*c490*/  @!P4 STG.E.U8 desc[UR22][R24.64], R29 ;  /* 0x0000001d1800c986 */ /* 0x0001e2000c101116 */
[----:B------:R-:W-:-:S02]  /*c4a0*/  ISETP.LT.OR P4, PT, R34, 0x2, !P0 ;  /* 0x000000022200780c */ /* 0x000fc40004781670 */
[----:B------:R-:W-:Y:S01]  /*c4b0*/  F2FP.SATFINITE.E5M2.F32.PACK_AB_MERGE_C R31, RZ, R224, RZ ;  /* 0x000000e0ff1f723e */ /* 0x000fe200048060ff */
[----:B------:R3:W-:Y:S01]  /*c4c0*/  @!P5 STG.E.U8 desc[UR22][R24.64+0x1], R225 ;  /* 0x000001e11800d986 */ /* 0x0007e2000c101116 */
[----:B------:R-:W-:Y:S02]  /*c4d0*/  ISETP.LT.OR P5, PT, R34, 0x9, !P1 ;  /* 0x000000092200780c */ /* 0x000fe40004fa1670 */
[----:B------:R-:W-:Y:S01]  /*c4e0*/  F2FP.SATFINITE.E5M2.F32.PACK_AB_MERGE_C R223, RZ, R223, RZ ;  /* 0x000000dfffdf723e */ /* 0x000fe200048060ff */
[----:B------:R-:W-:Y:S01]  /*c4f0*/  FMUL R220, R220, UR25 ;  /* 0x00000019dcdc7c20 */ /* 0x000fe20008400000 */
[----:B------:R-:W-:Y:S01]  /*c500*/  F2FP.SATFINITE.E5M2.F32.PACK_AB_MERGE_C R221, RZ, R221, RZ ;  /* 0x000000ddffdd723e */ /* 0x000fe200048060ff */
[----:B------:R-:W-:Y:S01]  /*c510*/  @!P3 STG.E.U8 desc[UR22][R26.64], R31 ;  /* 0x0000001f1a00b986 */ /* 0x000fe2000c101116 */
[----:B------:R-:W-:-:S03]  /*c520*/  ISETP.LT.OR P3, PT, R34, 0x9, !P0 ;  /* 0x000000092200780c */ /* 0x000fc60004761670 */
[----:B------:R-:W-:Y:S01]  /*c530*/  @!P4 STG.E.U8 desc[UR22][R26.64+0x1], R223 ;  /* 0x000001df1a00c986 */ /* 0x000fe2000c101116 */
[----:B------:R-:W-:-:S03]  /*c540*/  ISETP.LT.OR P4, PT, R34, 0xa, !P0 ;  /* 0x0000000a2200780c */ /* 0x000fc60004781670 */
[----:B------:R-:W-:Y:S01]  /*c550*/  @!P6 STG.E.U8 desc[UR22][R24.64+0x9], R221 ;  /* 0x000009dd1800e986 */ /* 0x000fe2000c101116 */
[C---:B------:R-:W-:Y:S01]  /*c560*/  ISETP.LT.OR P6, PT, R34.reuse, 0x12, !P1 ;  /* 0x000000122200780c */ /* 0x040fe20004fc1670 */
[----:B------:R-:W-:Y:S01]  /*c570*/  FMUL R219, R219, UR25 ;  /* 0x00000019dbdb7c20 */ /* 0x000fe20008400000 */
[----:B0-----:R-:W-:Y:S01]  /*c580*/  F2FP.SATFINITE.E5M2.F32.PACK_AB_MERGE_C R29, RZ, R222, RZ ;  /* 0x000000deff1d723e */ /* 0x001fe200048060ff */
[----:B------:R-:W-:Y:S01]  /*c590*/  FMUL R217, R217, UR25 ;  /* 0x00000019d9d97c20 */ /* 0x000fe20008400000 */
[----:B------:R-:W4:Y:S01]  /*c5a0*/  LDL.LU R226, [R1+0xc] ;  /* 0x00000c0001e27983 */ /* 0x000f220000300800 */
[----:B------:R-:W-:Y:S02]  /*c5b0*/  F2FP.SATFINITE.E5M2.F32.PACK_AB_MERGE_C R33, RZ, R220, RZ ;  /* 0x000000dcff21723e */ /* 0x000fe400048060ff */
[----:B------:R-:W-:Y:S01]  /*c5c0*/  F2FP.SATFINITE.E5M2.F32.PACK_AB_MERGE_C R219, RZ, R219, RZ ;  /* 0x000000dbffdb723e */ /* 0x000fe200048060ff */
[----:B------:R0:W-:Y:S01]  /*c5d0*/  @!P5 STG.E.U8 desc[UR22][R24.64+0x8], R29 ;  /* 0x0000081d1800d986 */ /* 0x0001e2000c101116 */
[----:B------:R-:W-:-:S02]  /*c5e0*/  ISETP.LT.OR P5, PT, R34, 0x11, !P1 ;  /* 0x000000112200780c */ /* 0x000fc40004fa1670 */
[----:B------:R-:W-:Y:S01]  /*c5f0*/  F2FP.SATFINITE.E5M2.F32.PACK_AB_MERGE_C R217, RZ, R217, RZ ;  /* 0x000000d9ffd9723e */ /* 0x000fe200048060ff */
[----:B---3--:R-:W3:Y:S01]  /*c600*/  LDL.LU R225, [R1+0x8] ;  /* 0x0000080001e17983 */ /* 0x008ee20000300800 */
[----:B------:R-:W-:-:S03]  /*c610*/  FMUL R218, R218, UR25 ;  /* 0x00000019dada7c20 */ /* 0x000fc60008400000 */
[----:B------:R-:W4:Y:S04]  /*c620*/  LDL.LU R224, [R1+0x4] ;  /* 0x0000040001e07983 */ /* 0x000f280000300800 */
[----:B------:R-:W3:Y:S01]  /*c630*/  LDL.LU R222, [R1] ;  /* 0x0000000001de7983 */ /* 0x000ee20000300800 */
[----:B0-----:R-:W-:Y:S01]  /*c640*/  F2FP.SATFINITE.E5M2.F32.PACK_AB_MERGE_C R29, RZ, R218, RZ ;  /* 0x000000daff1d723e */ /* 0x001fe200048060ff */
[----:B------:R-:W-:Y:S01]  /*c650*/  FMUL R216, R216, UR25 ;  /* 0x00000019d8d87c20 */ /* 0x000fe20008400000 */
[----:B------:R-:W-:Y:S01]  /*c660*/  FMUL R215, R215, UR25 ;  /* 0x00000019d7d77c20 */ /* 0x000fe20008400000 */
[----:B------:R0:W-:Y:S01]  /*c670*/  @!P3 STG.E.U8 desc[UR22][R26.64+0x8], R33 ;  /* 0x000008211a00b986 */ /* 0x0001e2000c101116 */
[C---:B------:R-:W-:Y:S01]  /*c680*/  ISETP.LT.OR P3, PT, R34.reuse, 0x11, !P0 ;  /* 0x000000112200780c */ /* 0x040fe20004761670 */
[----:B------:R-:W-:Y:S01]  /*c690*/  FMUL R213, R213, UR25 ;  /* 0x00000019d5d57c20 */ /* 0x000fe20008400000 */
[----:B------:R-:W-:Y:S01]  /*c6a0*/  F2FP.SATFINITE.E5M2.F32.PACK_AB_MERGE_C R31, RZ, R216, RZ ;  /* 0x000000d8ff1f723e */ /* 0x000fe200048060ff */
[----:B------:R-:W-:Y:S01]  /*c6b0*/  @!P4 STG.E.U8 desc[UR22][R26.64+0x9], R219 ;  /* 0x000009db1a00c986 */ /* 0x000fe2000c101116 */
[----:B------:R-:W-:Y:S01]  /*c6c0*/  ISETP.LT.OR P4, PT, R34, 0x12, !P0 ;  /* 0x000000122200780c */ /* 0x000fe20004781670 */
[----:B------:R-:W-:Y:S01]  /*c6d0*/  FMUL R214, R214, UR25 ;  /* 0x00000019d6d67c20 */ /* 0x000fe20008400000 */
[----:B------:R-:W-:Y:S01]  /*c6e0*/  F2FP.SATFINITE.E5M2.F32.PACK_AB_MERGE_C R215, RZ, R215, RZ ;  /* 0x000000d7ffd7723e */ /* 0x000fe200048060ff */
[----:B------:R-:W-:Y:S01]  /*c6f0*/  @!P6 STG.E.U8 desc[UR22][R24.64+0x11], R217 ;  /* 0x000011d91800e986 */ /* 0x000fe2000c101116 */
[----:B------:R-:W-:Y:S01]  /*c700*/  ISETP.LT.OR P6, PT, R34, 0x1a, !P1 ;  /* 0x0000001a2200780c */ /* 0x000fe20004fc1670 */
[----:B------:R-:W-:Y:S01]  /*c710*/  FMUL R212, R212, UR25 ;  /* 0x00000019d4d47c20 */ /* 0x000fe20008400000 */
[----:B------:R-:W-:Y:S01]  /*c720*/  F2FP.SATFINITE.E5M2.F32.PACK_AB_MERGE_C R213, RZ, R213, RZ ;  /* 0x000000d5ffd5723e */ /* 0x000fe200048060ff */
[----:B------:R1:W-:Y:S01]  /*c730*/  @!P5 STG.E.U8 desc[UR22][R24.64+0x10], R29 ;  /* 0x0000101d1800d986 */ /* 0x0003e2000c101116 */
[C---:B------:R-:W-:Y:S01]  /*c740*/  ISETP.LT.OR P5, PT, R34.reuse, 0x19, !P1 ;  /* 0x000000192200780c */ /* 0x040fe20004fa1670 */
[----:B------:R-:W-:Y:S01]  /*c750*/  FMUL R211, R211, UR25 ;  /* 0x00000019d3d37c20 */ /* 0x000fe20008400000 */
[----:B------:R-:W-:Y:S01]  /*c760*/  FMUL R209, R209, UR25 ;  /* 0x00000019d1d17c20 */ /* 0x000fe20008400000 */
[----:B------:R1:W-:Y:S01]  /*c770*/  @!P3 STG.E.U8 desc[UR22][R26.64+0x10], R31 ;  /* 0x0000101f1a00b986 */ /* 0x0003e2000c101116 */
[----:B------:R-:W-:Y:S01]  /*c780*/  ISETP.LT.OR P3, PT, R34, 0x19, !P0 ;  /* 0x000000192200780c */ /* 0x000fe20004761670 */
[----:B------:R-:W-:Y:S01]  /*c790*/  FMUL R210, R210, UR25 ;  /* 0x00000019d2d27c20 */ /* 0x000fe20008400000 */
[----:B0-----:R-:W-:Y:S01]  /*c7a0*/  F2FP.SATFINITE.E5M2.F32.PACK_AB_MERGE_C R33, RZ, R212, RZ ;  /* 0x000000d4ff21723e */ /* 0x001fe200048060ff */
[----:B------:R-:W-:Y:S01]  /*c7b0*/  @!P4 STG.E.U8 desc[UR22][R26.64+0x11], R215 ;  /* 0x000011d71a00c986 */ /* 0x000fe2000c101116 */
[----:B------:R-:W-:Y:S01]  /*c7c0*/  ISETP.LT.OR P4, PT, R34, 0x1a, !P0 ;  /* 0x0000001a2200780c */ /* 0x000fe20004781670 */
[----:B------:R-:W-:Y:S01]  /*c7d0*/  FMUL R208, R208, UR25 ;  /* 0x00000019d0d07c20 */ /* 0x000fe20008400000 */
[----:B------:R-:W-:Y:S01]  /*c7e0*/  F2FP.SATFINITE.E5M2.F32.PACK_AB_MERGE_C R211, RZ, R211, RZ ;  /* 0x000000d3ffd3723e */ /* 0x000fe200048060ff */
[----:B------:R-:W-:Y:S01]  /*c7f0*/  @!P6 STG.E.U8 desc[UR22][R24.64+0x19], R213 ;  /* 0x000019d51800e986 */ /* 0x000fe2000c101116 */
[----:B------:R-:W-:Y:S01]  /*c800*/  ISETP.LT.OR P6, PT, R34, 0x22, !P1 ;  /* 0x000000222200780c */ /* 0x000fe20004fc1670 */
[----:B------:R-:W-:Y:S01]  /*c810*/  FMUL R207, R207, UR25 ;  /* 0x00000019cfcf7c20 */ /* 0x000fe20008400000 */
[----:B-1----:R-:W-:Y:S01]  /*c820*/  F2FP.SATFINITE.E5M2.F32.PACK_AB_MERGE_C R29, RZ, R214, RZ ;  /* 0x000000d6ff1d723e */ /* 0x002fe200048060ff */
[----:B------:R-:W-:Y:S01]  /*c830*/  FMUL R205, R205, UR25 ;  /* 0x00000019cdcd7c20 */ /* 0x000fe20008400000 */
[----:B------:R-:W-:Y:S01]  /*c840*/  F2FP.SATFINITE.E5M2.F32.PACK_AB_MERGE_C R209, RZ, R209, RZ ;  /* 0x000000d1ffd1723e */ /* 0x000fe200048060ff */
[----:B------:R-:W-:Y:S01]  /*c850*/  FMUL R206, R206, UR25 ;  /* 0x00000019cece7c20 */ /* 0x000fe20008400000 */
[----:B------:R-:W-:Y:S01]  /*c860*/  F2FP.SATFINITE.E5M2.F32.PACK_AB_MERGE_C R31, RZ, R208, RZ ;  /* 0x000000d0ff1f723e */ /* 0x000fe200048060ff */
[----:B------:R0:W-:Y:S01]  /*c870*/  @!P5 STG.E.U8 desc[UR22][R24.64+0x18], R29 ;  /* 0x0000181d1800d986 */ /* 0x0001e2000c101116 */
[----:B------:R-:W-:Y:S01]  /*c880*/  ISETP.LT.OR P5, PT, R34, 0x21, !P1 ;  /* 0x000000212200780c */ /* 0x000fe20004fa1670 */
[----:B------:R-:W-:Y:S01]  /*c890*/  FMUL R204, R204, UR25 ;  /* 0x00000019cccc7c20 */ /* 0x000fe20008400000 */
[----:B------:R-:W-:Y:S01]  /*c8a0*/  F2FP.SATFINITE.E5M2.F32.PACK_AB_MERGE_C R207, RZ, R207, RZ ;  /* 0x000000cfffcf723e */ /* 0x000fe200048060ff */
[----:B------:R1:W-:Y:S01]  /*c8b0*/  @!P3 STG.E.U8 desc[UR22][R26.64+0x18], R33 ;  /* 0x000018211a00b986 */ /* 0x0003e2000c101116 */
[C---:B------:R-:W-:Y:S01]  /*c8c0*/  ISETP.LT.OR P3, PT, R34.reuse, 0x21, !P0 ;  /* 0x000000212200780c */ /* 0x040fe20004761670 */
[----:B------:R-:W-:Y:S01]  /*c8d0*/  FMUL R203, R203, UR25 ;  /* 0x00000019cbcb7c20 */ /* 0x000fe20008400000 */
[----:B------:R-:W-:Y:S01]  /*c8e0*/  F2FP.SATFINITE.E5M2.F32.PACK_AB_MERGE_C R205, RZ, R205, RZ ;  /* 0x000000cdffcd723e */ /* 0x000fe200048060ff */
[----:B------:R-:W-:Y:S01]  /*c8f0*/  @!P4 STG.E.U8 desc[UR22][R26.64+0x19], R211 ;  /* 0x000019d31a00c986 */ /* 0x000fe2000c101116 */
[C---:B------:R-:W-:Y:S01]  /*c900*/  ISETP.LT.OR P4, PT, R34.reuse, 0x22, !P0 ;  /* 0x000000222200780c */ /* 0x040fe20004781670 */
[----:B------:R-:W-:Y:S01]  /*c910*/  FMUL R201, R201, UR25 ;  /* 0x00000019c9c97c20 */ /* 0x000fe20008400000 */
[----:B------:R-:W-:Y:S01]  /*c920*/  F2FP.SATFINITE.E5M2.F32.PACK_AB_MERGE_C R203, RZ, R203, RZ ;  /* 0x000000cbffcb723e */ /* 0x000fe200048060ff */
[----:B------:R-:W-:Y:S01]  /*c930*/  @!P6 STG.E.U8 desc[UR22][R24.64+0x21], R209 ;  /* 0x000021d11800e986 */ /* 0x000fe2000c101116 */
[----:B------:R-:W-:Y:S01]  /*c940*/  ISETP.LT.OR P6, PT, R34, 0x2a, !P1 ;  /* 0x0000002a2200780c */ /* 0x000fe20004fc1670 */
[----:B------:R-:W-:Y:S01]  /*c950*/  FMUL R202, R202, UR25 ;  /* 0x00000019caca7c20 */ /* 0x000fe20008400000 */
[----:B0-----:R-:W-:Y:S01]  /*c960*/  F2FP.SATFINITE.E5M2.F32.PACK_AB_MERGE_C R29, RZ, R210, RZ ;  /* 0x000000d2ff1d723e */ /* 0x001fe200048060ff */
[----:B------:R-:W-:Y:S01]  /*c970*/  FMUL R200, R200, UR25 ;  /* 0x00000019c8c87c20 */ /* 0x000fe20008400000 */
[----:B-1----:R-:W-:Y:S01]  /*c980*/  F2FP.SATFINITE.E5M2.F32.PACK_AB_MERGE_C R33, RZ, R204, RZ ;  /* 0x000000ccff21723e */ /* 0x002fe200048060ff */
[----:B------:R-:W-:Y:S01]  /*c990*/  FMUL R199, R199, UR25 ;  /* 0x00000019c7c77c20 */ /* 0x000fe20008400000 */
[----:B------:R-:W-:Y:S01]  /*c9a0*/  F2FP.SATFINITE.E5M2.F32.PACK_AB_MERGE_C R201, RZ, R201, RZ ;  /* 0x000000c9ffc9723e */ /* 0x000fe200048060ff */
[----:B------:R0:W-:Y:S01]  /*c9b0*/  @!P5 STG.E.U8 desc[UR22][R24.64+0x20], R29 ;  /* 0x0000201d1800d986 */ /* 0x0001e2000c101116 */
[C---:B------:R-:W-:Y:S01]  /*c9c0*/  ISETP.LT.OR P5, PT, R34.reuse, 0x29, !P1 ;  /* 0x000000292200780c */ /* 0x040fe20004fa1670 */
[----:B------:R-:W-:Y:S01]  /*c9d0*/  FMUL R197, R197, UR25 ;  /* 0x00000019c5c57c20 */ /* 0x000fe20008400000 */
[----:B------:R-:W-:Y:S01]  /*c9e0*/  F2FP.SATFINITE.E5M2.F32.PACK_AB_MERGE_C R199, RZ, R199, RZ ;  /* 0x000000c7ffc7723e */ /* 0x000fe200048060ff */
[----:B------:R1:W-:Y:S01]  /*c9f0*/  @!P3 STG.E.U8 desc[UR22][R26.64+0x20], R31 ;  /* 0x0000201f1a00b986 */ /* 0x0003e2000c101116 */
[----:B------:R-:W-:Y:S01]  /*ca00*/  ISETP.LT.OR P3, PT, R34, 0x29, !P0 ;  /* 0x000000292200780c */ /* 0x000fe20004761670 */
[----:B------:R-:W-:Y:S01]  /*ca10*/  FMUL R198, R198, UR25 ;  /* 0x00000019c6c67c20 */ /* 0x000fe20008400000 */
[----:B------:R-:W-:Y:S01]  /*ca20*/  F2FP.SATFINITE.E5M2.F32.PACK_AB_MERGE_C R197, RZ, R197, RZ ;  /* 0x000000c5ffc5723e */ /* 0x000fe200048060ff */
[----:B------:R-:W-:Y:S01]  /*ca30*/  @!P4 STG.E.U8 desc[UR22][R26.64+0x21], R207 ;  /* 0x000021cf1a00c986 */ /* 0x000fe2000c101116 */
[----:B------:R-:W-:Y:S01]  /*ca40*/  ISETP.LT.OR P4, PT, R34, 0x2a, !P0 ;  /* 0x0000002a2200780c */ /* 0x000fe20004781670 */
[----:B------:R-:W-:Y:S01]  /*ca50*/  FMUL R196, R196, UR25 ;  /* 0x00000019c4c47c20 */ /* 0x000fe20008400000 */
[----:B------:R-:W-:Y:S01]  /*ca60*/  FMUL R195, R195, UR25 ;  /* 0x00000019c3c37c20 */ /* 0x000fe20008400000 */
        /* <DEDUP_REMOVED lines=27> */
[----:B------:R-:W-:Y:S01]  /*cc20*/  FMUL R186, R186, UR25 ;  /* 0x00000019baba7c20 */ /* 0x000fe20008400000 */
        /* <DEDUP_REMOVED lines=154> */
[----:B-----5:R-:W-:Y:S01]  /*d5d0*/  FMUL R5, R5, UR25 ;  /* 0x0000001905057c20 */ /* 0x020fe20008400000 */
[----:B0-----:R-:W-:Y:S01]  /*d5e0*/  F2FP.SATFINITE.E5M2.F32.PACK_AB_MERGE_C R29, RZ, R170, RZ ;  /* 0x000000aaff1d723e */ /* 0x001fe200048060ff */
[----:B------:R-:W-:Y:S01]  /*d5f0*/  FMUL R0, R0, UR25 ;  /* 0x0000001900007c20 */ /* 0x000fe20008400000 */
[----:B-1----:R-:W-:Y:S01]  /*d600*/  F2FP.SATFINITE.E5M2.F32.PACK_AB_MERGE_C R33, RZ, R164, RZ ;  /* 0x000000a4ff21723e */ /* 0x002fe200048060ff */
[----:B------:R-:W-:Y:S01]  /*d610*/  FMUL R6, R6, UR25 ;  /* 0x0000001906067c20 */ /* 0x000fe20008400000 */
[----:B------:R-:W-:Y:S01]  /*d620*/  F2FP.SATFINITE.E5M2.F32.PACK_AB_MERGE_C R7, RZ, R7, RZ ;  /* 0x00000007ff07723e */ /* 0x000fe200048060ff */
[----:B------:R0:W-:Y:S01]  /*d630*/  @!P5 STG.E.U8 desc[UR22][R24.64+0x70], R29 ;  /* 0x0000701d1800d986 */ /* 0x0001e2000c101116 */
[----:B------:R-:W-:Y:S01]  /*d640*/  ISETP.LT.OR P5, PT, R34, 0x79, !P1 ;  /* 0x000000792200780c */ /* 0x000fe20004fa1670 */
[----:B------:R-:W-:Y:S01]  /*d650*/  FMUL R2, R2, UR25 ;  /* 0x0000001902027c20 */ /* 0x000fe20008400000 */
[----:B------:R-:W-:Y:S01]  /*d660*/  F2FP.SATFINITE.E5M2.F32.PACK_AB_MERGE_C R5, RZ, R5, RZ ;  /* 0x00000005ff05723e */ /* 0x000fe200048060ff */
[----:B------:R1:W-:Y:S01]  /*d670*/  @!P3 STG.E.U8 desc[UR22][R26.64+0x70], R31 ;  /* 0x0000701f1a00b986 */ /* 0x0003e2000c101116 */
[----:B------:R-:W-:Y:S01]  /*d680*/  ISETP.LT.OR P3, PT, R34, 0x79, !P0 ;  /* 0x000000792200780c */ /* 0x000fe20004761670 */
[----:B------:R-:W-:Y:S01]  /*d690*/  FMUL R3, R3, UR25 ;  /* 0x0000001903037c20 */ /* 0x000fe20008400000 */
[----:B------:R-:W-:Y:S01]  /*d6a0*/  FMUL R4, R4, UR25 ;  /* 0x0000001904047c20 */ /* 0x000fe20008400000 */
[----:B------:R-:W-:Y:S01]  /*d6b0*/  @!P4 STG.E.U8 desc[UR22][R26.64+0x71], R167 ;  /* 0x000071a71a00c986 */ /* 0x000fe2000c101116 */
[----:B------:R-:W-:-:S03]  /*d6c0*/  ISETP.LT.OR P4, PT, R34, 0x7a, !P0 ;  /* 0x0000007a2200780c */ /* 0x000fc60004781670 */
[----:B------:R-:W-:Y:S01]  /*d6d0*/  @!P6 STG.E.U8 desc[UR22][R24.64+0x79], R165 ;  /* 0x000079a51800e986 */ /* 0x000fe2000c101116 */
[----:B------:R-:W-:Y:S02]  /*d6e0*/  ISETP.LT.OR P6, PT, R34, 0x82, !P1 ;  /* 0x000000822200780c */ /* 0x000fe40004fc1670 */
[----:B0-----:R-:W-:Y:S01]  /*d6f0*/  F2FP.SATFINITE.E5M2.F32.PACK_AB_MERGE_C R29, RZ, R166, RZ ;  /* 0x000000a6ff1d723e */ /* 0x001fe200048060ff */
[----:B------:R-:W4:Y:S01]  /*d700*/  LDL.LU R220, [R1+0x14] ;  /* 0x0000140001dc7983 */ /* 0x000f220000300800 */
[----:B-1----:R-:W-:-:S03]  /*d710*/  F2FP.SATFINITE.E5M2.F32.PACK_AB_MERGE_C R31, RZ, R160, RZ ;  /* 0x000000a0ff1f723e */ /* 0x002fc600048060ff */
[----:B------:R0:W-:Y:S01]  /*d720*/  @!P5 STG.E.U8 desc[UR22][R24.64+0x78], R29 ;  /* 0x0000781d1800d986 */ /* 0x0001e2000c101116 */
[----:B------:R-:W-:-:S03]  /*d730*/  ISETP.LT.OR P5, PT, R34, 0x81, !P1 ;  /* 0x000000812200780c */ /* 0x000fc60004fa1670 */
[----:B------:R1:W-:Y:S01]  /*d740*/  @!P3 STG.E.U8 desc[UR22][R26.64+0x78], R33 ;  /* 0x000078211a00b986 */ /* 0x0003e2000c101116 */
[----:B------:R-:W-:-:S03]  /*d750*/  ISETP.LT.OR P3, PT, R34, 0x81, !P0 ;  /* 0x000000812200780c */ /* 0x000fc60004761670 */
        /* <DEDUP_REMOVED lines=26> */
[----:B0-----:R-:W-:Y:S02]  /*d900*/  F2FP.SATFINITE.E5M2.F32.PACK_AB_MERGE_C R29, RZ, R154, RZ ;  /* 0x0000009aff1d723e */ /* 0x001fe400048060ff */
[----:B-1----:R-:W-:-:S03]  /*d910*/  F2FP.SATFINITE.E5M2.F32.PACK_AB_MERGE_C R33, RZ, R20, RZ ;  /* 0x00000014ff21723e */ /* 0x002fc600048060ff */
[----:B------:R0:W-:Y:S01]  /*d920*/  @!P5 STG.E.U8 desc[UR22][R24.64+0x90], R29 ;  /* 0x0000901d1800d986 */ /* 0x0001e2000c101116 */
[----:B------:R-:W-:-:S03]  /*d930*/  ISETP.LT.OR P5, PT, R34, 0x99, !P1 ;  /* 0x000000992200780c */ /* 0x000fc60004fa1670 */
[----:B------:R-:W-:Y:S01]  /*d940*/  @!P3 STG.E.U8 desc[UR22][R26.64+0x90], R31 ;  /* 0x0000901f1a00b986 */ /* 0x000fe2000c101116 */
[----:B------:R-:W-:-:S03]  /*d950*/  ISETP.LT.OR P3, PT, R34, 0x99, !P0 ;  /* 0x000000992200780c */ /* 0x000fc60004761670 */
[----:B------:R1:W-:Y:S01]  /*d960*/  @!P4 STG.E.U8 desc[UR22][R26.64+0x91], R23 ;  /* 0x000091171a00c986 */ /* 0x0003e2000c101116 */
[----:B------:R-:W-:-:S03]  /*d970*/  ISETP.LT.OR P4, PT, R34, 0x9a, !P0 ;  /* 0x0000009a2200780c */ /* 0x000fc60004781670 */
[----:B------:R2:W-:Y:S01]  /*d980*/  @!P6 STG.E.U8 desc[UR22][R24.64+0x99], R21 ;  /* 0x000099151800e986 */ /* 0x0005e2000c101116 */
[----:B------:R-:W-:Y:S02]  /*d990*/  ISETP.LT.OR P6, PT, R34, 0xa2, !P1 ;  /* 0x000000a22200780c */ /* 0x000fe40004fc1670 */
[----:B0-----:R-:W-:-:S05]  /*d9a0*/  F2FP.SATFINITE.E5M2.F32.PACK_AB_MERGE_C R29, RZ, R22, RZ ;  /* 0x00000016ff1d723e */ /* 0x001fca00048060ff */
[----:B------:R-:W-:Y:S01]  /*d9b0*/  @!P5 STG.E.U8 desc[UR22][R24.64+0x98], R29 ;  /* 0x0000981d1800d986 */ /* 0x000fe2000c101116 */
[C---:B------:R-:W-:Y:S02]  /*d9c0*/  ISETP.LT.OR P5, PT, R34.reuse, 0xa1, !P1 ;  /* 0x000000a12200780c */ /* 0x040fe40004fa1670 */
[----:B-1----:R-:W-:Y:S01]  /*d9d0*/  F2FP.SATFINITE.E5M2.F32.PACK_AB_MERGE_C R23, RZ, R18, RZ ;  /* 0x00000012ff17723e */ /* 0x002fe200048060ff */
[----:B------:R-:W-:Y:S01]  /*d9e0*/  @!P3 STG.E.U8 desc[UR22][R26.64+0x98], R33 ;  /* 0x000098211a00b986 */ /* 0x000fe2000c101116 */
[C---:B------:R-:W-:Y:S02]  /*d9f0*/  ISETP.LT.OR P3, PT, R34.reuse, 0xa1, !P0 ;  /* 0x000000a12200780c */ /* 0x040fe40004761670 */
[----:B--2---:R-:W-:Y:S01]  /*da00*/  F2FP.SATFINITE.E5M2.F32.PACK_AB_MERGE_C R21, RZ, R16, RZ ;  /* 0x00000010ff15723e */ /* 0x004fe200048060ff */
[----:B------:R0:W-:Y:S01]  /*da10*/  @!P4 STG.E.U8 desc[UR22][R26.64+0x99], R19 ;  /* 0x000099131a00c986 */ /* 0x0001e2000c101116 */
[----:B------:R-:W-:-:S03]  /*da20*/  ISETP.LT.OR P4, PT, R34, 0xa2, !P0 ;  /* 0x000000a22200780c */ /* 0x000fc60004781670 */
[----:B------:R1:W-:Y:S01]  /*da30*/  @!P6 STG.E.U8 desc[UR22][R24.64+0xa1], R17 ;  /* 0x0000a1111800e986 */ /* 0x0003e2000c101116 */
[----:B------:R-:W-:-:S03]  /*da40*/  ISETP.LT.OR P6, PT, R34, 0xaa, !P1 ;  /* 0x000000aa2200780c */ /* 0x000fc60004fc1670 */
[----:B------:R-:W-:Y:S01]  /*da50*/  @!P5 STG.E.U8 desc[UR22][R24.64+0xa0], R23 ;  /* 0x0000a0171800d986 */ /* 0x000fe2000c101116 */
[----:B------:R-:W-:-:S03]  /*da60*/  ISETP.LT.OR P5, PT, R34, 0xa9, !P1 ;  /* 0x000000a92200780c */ /* 0x000fc60004fa1670 */
[----:B------:R-:W-:Y:S01]  /*da70*/  @!P3 STG.E.U8 desc[UR22][R26.64+0xa0], R21 ;  /* 0x0000a0151a00b986 */ /* 0x000fe2000c101116 */
[C---:B------:R-:W-:Y:S02]  /*da80*/  ISETP.LT.OR P3, PT, R34.reuse, 0xa9, !P0 ;  /* 0x000000a92200780c */ /* 0x040fe40004761670 */
[----:B0-----:R-:W-:Y:S01]  /*da90*/  F2FP.SATFINITE.E5M2.F32.PACK_AB_MERGE_C R19, RZ, R14, RZ ;  /* 0x0000000eff13723e */ /* 0x001fe200048060ff */
[----:B------:R0:W-:Y:S01]  /*daa0*/  @!P4 STG.E.U8 desc[UR22][R26.64+0xa1], R15 ;  /* 0x0000a10f1a00c986 */ /* 0x0001e2000c101116 */
[C---:B------:R-:W-:Y:S02]  /*dab0*/  ISETP.LT.OR P4, PT, R34.reuse, 0xaa, !P0 ;  /* 0x000000aa2200780c */ /* 0x040fe40004781670 */
[----:B-1----:R-:W-:Y:S01]  /*dac0*/  F2FP.SATFINITE.E5M2.F32.PACK_AB_MERGE_C R17, RZ, R12, RZ ;  /* 0x0000000cff11723e */ /* 0x002fe200048060ff */
        /* <DEDUP_REMOVED lines=15> */
[----:B0-----:R-:W-:Y:S02]  /*dbc0*/  F2FP.SATFINITE.E5M2.F32.PACK_AB_MERGE_C R11, RZ, R6, RZ ;  /* 0x00000006ff0b723e */ /* 0x001fe400048060ff */
[C---:B------:R-:W-:Y:S01]  /*dbd0*/  ISETP.LT.OR P3, PT, R34.reuse, 0xb9, !P0 ;  /* 0x000000b92200780c */ /* 0x040fe20004761670 */
[----:B------:R0:W-:Y:S01]  /*dbe0*/  @!P4 STG.E.U8 desc[UR22][R26.64+0xb1], R7 ;  /* 0x0000b1071a00c986 */ /* 0x0001e2000c101116 */
[----:B-1----:R-:W-:Y:S02]  /*dbf0*/  F2FP.SATFINITE.E5M2.F32.PACK_AB_MERGE_C R9, RZ, R4, RZ ;  /* 0x00000004ff09723e */ /* 0x002fe400048060ff */
[C---:B------:R-:W-:Y:S01]  /*dc00*/  ISETP.LT.OR P4, PT, R34.reuse, 0xba, !P0 ;  /* 0x000000ba2200780c */ /* 0x040fe20004781670 */
[----:B------:R1:W-:Y:S04]  /*dc10*/  @!P6 STG.E.U8 desc[UR22][R24.64+0xb9], R5 ;  /* 0x0000b9051800e986 */ /* 0x0003e8000c101116 */
[----:B------:R2:W-:Y:S01]  /*dc20*/  @!P5 STG.E.U8 desc[UR22][R24.64+0xb8], R11 ;  /* 0x0000b80b1800d986 */ /* 0x0005e2000c101116 */
[----:B------:R-:W-:Y:S01]  /*dc30*/  FMUL R4, R227, UR25 ;  /* 0x00000019e3047c20 */ /* 0x000fe20008400000 */
[----:B------:R-:W-:-:S02]  /*dc40*/  ISETP.LT.OR P5, PT, R34, 0xc1, !P1 ;  /* 0x000000c12200780c */ /* 0x000fc40004fa1670 */
[----:B0-----:R-:W-:Y:S02]  /*dc50*/  F2FP.SATFINITE.E5M2.F32.PACK_AB_MERGE_C R7, RZ, R3, RZ ;  /* 0x00000003ff07723e */ /* 0x001fe400048060ff */
[----:B-1----:R-:W-:Y:S01]  /*dc60*/  F2FP.SATFINITE.E5M2.F32.PACK_AB_MERGE_C R5, RZ, R0, RZ ;  /* 0x00000000ff05723e */ /* 0x002fe200048060ff */
[----:B---3--:R-:W-:Y:S01]  /*dc70*/  FMUL R0, R222, UR25 ;  /* 0x00000019de007c20 */ /* 0x008fe20008400000 */
[----:B------:R-:W-:Y:S01]  /*dc80*/  ISETP.LT.OR P6, PT, R34, 0xc2, !P1 ;  /* 0x000000c22200780c */ /* 0x000fe20004fc1670 */
[----:B------:R-:W3:Y:S01]  /*dc90*/  LDL.LU R222, [R1+0x20] ;  /* 0x0000200001de7983 */ /* 0x000ee20000300800 */
[----:B--2---:R-:W-:Y:S02]  /*dca0*/  F2FP.SATFINITE.E5M2.F32.PACK_AB_MERGE_C R11, RZ, R2, RZ ;  /* 0x00000002ff0b723e */ /* 0x004fe400048060ff */
[----:B------:R-:W-:Y:S01]  /*dcb0*/  F2FP.SATFINITE.E5M2.F32.PACK_AB_MERGE_C R13, RZ, R0, RZ ;  /* 0x00000000ff0d723e */ /* 0x000fe200048060ff */
[----:B----4-:R-:W-:Y:S01]  /*dcc0*/  FMUL R0, R224, UR25 ;  /* 0x00000019e0007c20 */ /* 0x010fe20008400000 */
[----:B------:R-:W-:Y:S01]  /*dcd0*/  FMUL R2, R225, UR25 ;  /* 0x00000019e1027c20 */ /* 0x000fe20008400000 */
[----:B------:R-:W2:Y:S04]  /*dce0*/  LDL.LU R224, [R1+0x24] ;  /* 0x0000240001e07983 */ /* 0x000ea80000300800 */
[----:B------:R-:W4:Y:S01]  /*dcf0*/  LDL.LU R225, [R1+0x28] ;  /* 0x0000280001e17983 */ /* 0x000f220000300800 */
[----:B------:R-:W-:-:S03]  /*dd00*/  FMUL R3, R226, UR25 ;  /* 0x00000019e2037c20 */ /* 0x000fc60008400000 */
[----:B------:R-:W4:Y:S04]  /*dd10*/  LDL.LU R226, [R1+0x2c] ;  /* 0x00002c0001e27983 */ /* 0x000f280000300800 */
[----:B------:R-:W4:Y:S04]  /*dd20*/  LDL.LU R227, [R1+0x30] ;  /* 0x0000300001e37983 */ /* 0x000f280000300800 */
[----:B------:R-:W-:Y:S01]  /*dd30*/  @!P3 STG.E.U8 desc[UR22][R26.64+0xb8], R9 ;  /* 0x0000b8091a00b986 */ /* 0x000fe2000c101116 */
[----:B------:R-:W-:-:S03]  /*dd40*/  ISETP.LT.OR P3, PT, R34, 0xc1, !P0 ;  /* 0x000000c12200780c */ /* 0x000fc60004761670 */
[----:B------:R0:W-:Y:S01]  /*dd50*/  @!P4 STG.E.U8 desc[UR22][R26.64+0xb9], R7 ;  /* 0x0000b9071a00c986 */ /* 0x0001e2000c101116 */
[----:B------:R-:W-:-:S03]  /*dd60*/  ISETP.LT.OR P4, PT, R34, 0xc2, !P0 ;  /* 0x000000c22200780c */ /* 0x000fc60004781670 */
[----:B------:R-:W-:Y:S01]  /*dd70*/  @!P5 STG.E.U8 desc[UR22][R24.64+0xc0], R11 ;  /* 0x0000c00b1800d986 */ /* 0x000fe2000c101116 */
[----:B------:R-:W-:-:S03]  /*dd80*/  ISETP.LT.OR P5, PT, R34, 0xc9, !P1 ;  /* 0x000000c92200780c */ /* 0x000fc60004fa1670 */
[----:B------:R1:W-:Y:S01]  /*dd90*/  @!P6 STG.E.U8 desc[UR22][R24.64+0xc1], R5 ;  /* 0x0000c1051800e986 */ /* 0x0003e2000c101116 */
[----:B0-----:R-:W-:-:S03]  /*dda0*/  F2FP.SATFINITE.E5M2.F32.PACK_AB_MERGE_C R7, RZ, R0, RZ ;  /* 0x00000000ff07723e */ /* 0x001fc600048060ff */
[----:B------:R-:W-:Y:S01]  /*ddb0*/  @!P3 STG.E.U8 desc[UR22][R26.64+0xc0], R13 ;  /* 0x0000c00d1a00b986 */ /* 0x000fe2000c101116 */
[C---:B------:R-:W-:Y:S02]  /*ddc0*/  ISETP.LT.OR P6, PT, R34.reuse, 0xca, !P1 ;  /* 0x000000ca2200780c */ /* 0x040fe40004fc1670 */
[----:B-1----:R-:W-:Y:S01]  /*ddd0*/  F2FP.SATFINITE.E5M2.F32.PACK_AB_MERGE_C R5, RZ, R2, RZ ;  /* 0x00000002ff05723e */ /* 0x002fe200048060ff */
[----:B------:R0:W-:Y:S01]  /*dde0*/  @!P4 STG.E.U8 desc[UR22][R26.64+0xc1], R7 ;  /* 0x0000c1071a00c986 */ /* 0x0001e2000c101116 */
[C---:B------:R-:W-:Y:S02]  /*ddf0*/  ISETP.LT.OR P3, PT, R34.reuse, 0xc9, !P0 ;  /* 0x000000c92200780c */ /* 0x040fe40004761670 */
[C---:B------:R-:W-:Y:S01]  /*de00*/  ISETP.LT.OR P4, PT, R34.reuse, 0xca, !P0 ;  /* 0x000000ca2200780c */ /* 0x040fe20004781670 */
[----:B------:R1:W-:Y:S01]  /*de10*/  @!P5 STG.E.U8 desc[UR22][R24.64+0xc8], R5 ;  /* 0x0000c8051800d986 */ /* 0x0003e2000c101116 */
[----:B------:R-:W-:Y:S02]  /*de20*/  ISETP.LT.OR P5, PT, R34, 0xd1, !P1 ;  /* 0x000000d12200780c */ /* 0x000fe40004fa1670 */
[----:B------:R-:W-:-:S02]  /*de30*/  F2FP.SATFINITE.E5M2.F32.PACK_AB_MERGE_C R9, RZ, R3, RZ ;  /* 0x00000003ff09723e */ /* 0x000fc400048060ff */
[----:B------:R-:W-:-:S03]  /*de40*/  F2FP.SATFINITE.E5M2.F32.PACK_AB_MERGE_C R11, RZ, R4, RZ ;  /* 0x00000004ff0b723e */ /* 0x000fc600048060ff */
[----:B------:R1:W-:Y:S04]  /*de50*/  @!P6 STG.E.U8 desc[UR22][R24.64+0xc9], R9 ;  /* 0x0000c9091800e986 */ /* 0x0003e8000c101116 */
[----:B------:R-:W-:Y:S01]  /*de60*/  @!P3 STG.E.U8 desc[UR22][R26.64+0xc8], R11 ;  /* 0x0000c80b1a00b986 */ /* 0x000fe2000c101116 */
[----:B------:R-:W-:-:S03]  /*de70*/  FMUL R0, R220, UR25 ;  /* 0x00000019dc007c20 */ /* 0x000fc60008400000 */
[----:B------:R-:W4:Y:S02]  /*de80*/  LDL.LU R220, [R1+0x34] ;  /* 0x0000340001dc7983 */ /* 0x000f240000300800 */
[----:B0-----:R-:W-:Y:S01]  /*de90*/  F2FP.SATFINITE.E5M2.F32.PACK_AB_MERGE_C R7, RZ, R0, RZ ;  /* 0x00000000ff07723e */ /* 0x001fe200048060ff */
[----:B------:R-:W-:Y:S02]  /*dea0*/  FMUL R2, R221, UR25 ;  /* 0x00000019dd027c20 */ /* 0x000fe40008400000 */
[----:B------:R-:W4:Y:S03]  /*deb0*/  LDL.LU R221, [R1+0x38] ;  /* 0x0000380001dd7983 */ /* 0x000f260000300800 */
[----:B-1----:R-:W-:Y:S01]  /*dec0*/  F2FP.SATFINITE.E5M2.F32.PACK_AB_MERGE_C R5, RZ, R2, RZ ;  /* 0x00000002ff05723e */ /* 0x002fe200048060ff */
[----:B------:R-:W-:Y:S04]  /*ded0*/  @!P4 STG.E.U8 desc[UR22][R26.64+0xc9], R7 ;  /* 0x0000c9071a00c986 */ /* 0x000fe8000c101116 */
[----:B------:R0:W-:Y:S01]  /*dee0*/  @!P5 STG.E.U8 desc[UR22][R24.64+0xd0], R5 ;  /* 0x0000d0051800d986 */ /* 0x0001e2000c101116 */
[----:B------:R-:W-:-:S03]  /*def0*/  FMUL R3, R223, UR25 ;  /* 0x00000019df037c20 */ /* 0x000fc60008400000 */
[----:B------:R-:W4:Y:S02]  /*df00*/  LDL.LU R223, [R1+0x3c] ;  /* 0x00003c0001df7983 */ /* 0x000f240000300800 */
[----:B------:R-:W-:Y:S01]  /*df10*/  F2FP.SATFINITE.E5M2.F32.PACK_AB_MERGE_C R9, RZ, R3, RZ ;  /* 0x00000003ff09723e */ /* 0x000fe200048060ff */
[----:B---3--:R-:W-:Y:S02]  /*df20*/  FMUL R0, R222, UR25 ;  /* 0x00000019de007c20 */ /* 0x008fe40008400000 */
[----:B------:R-:W3:Y:S03]  /*df30*/  LDL.LU R222, [R1+0x40] ;  /* 0x0000400001de7983 */ /* 0x000ee60000300800 */
[----:B------:R-:W-:Y:S01]  /*df40*/  F2FP.SATFINITE.E5M2.F32.PACK_AB_MERGE_C R13, RZ, R0, RZ ;  /* 0x00000000ff0d723e */ /* 0x000fe200048060ff */
[----:B--2---:R-:W-:Y:S02]  /*df50*/  FMUL R2, R224, UR25 ;  /* 0x00000019e0027c20 */ /* 0x004fe40008400000 */
[----:B------:R-:W2:Y:S01]  /*df60*/  LDL.LU R224, [R1+0x44] ;  /* 0x0000440001e07983 */ /* 0x000ea20000300800 */
[----:B----4-:R-:W-:-:S03]  /*df70*/  FMUL R0, R225, UR25 ;  /* 0x00000019e1007c20 */ /* 0x010fc60008400000 */
[----:B------:R-:W4:Y:S01]  /*df80*/  LDL.LU R225, [R1+0x48] ;  /* 0x0000480001e17983 */ /* 0x000f220000300800 */
[----:B------:R-:W-:Y:S01]  /*df90*/  FMUL R3, R226, UR25 ;  /* 0x00000019e2037c20 */ /* 0x000fe20008400000 */
[----:B0-----:R-:W-:Y:S02]  /*dfa0*/  F2FP.SATFINITE.E5M2.F32.PACK_AB_MERGE_C R5, RZ, R0, RZ ;  /* 0x00000000ff05723e */ /* 0x001fe400048060ff */
[----:B------:R-:W4:Y:S01]  /*dfb0*/  LDL.LU R226, [R1+0x4c] ;  /* 0x00004c0001e27983 */ /* 0x000f220000300800 */
[----:B------:R-:W-:-:S03]  /*dfc0*/  FMUL R0, R227, UR25 ;  /* 0x00000019e3007c20 */ /* 0x000fc60008400000 */
[----:B------:R-:W4:Y:S01]  /*dfd0*/  LDL.LU R227, [R1+0x50] ;  /* 0x0000500001e37983 */ /* 0x000f220000300800 */
[C---:B------:R-:W-:Y:S02]  /*dfe0*/  ISETP.LT.OR P6, PT, R34.reuse, 0xd2, !P1 ;  /* 0x000000d22200780c */ /* 0x040fe40004fc1670 */
[C---:B------:R-:W-:Y:S01]  /*dff0*/  ISETP.LT.OR P4, PT, R34.reuse, 0xd2, !P0 ;  /* 0x000000d22200780c */ /* 0x040fe20004781670 */
[----:B------:R-:W4:Y:S01]  /*e000*/  LDL.LU R218, [R1+0x54] ;  /* 0x0000540001da7983 */ /* 0x000f220000300800 */
[C---:B------:R-:W-:Y:S02]  /*e010*/  ISETP.LT.OR P3, PT, R34.reuse, 0xd1, !P0 ;  /* 0x000000d12200780c */ /* 0x040fe40004761670 */
[----:B------:R-:W-:Y:S02]  /*e020*/  ISETP.LT.OR P5, PT, R34, 0xd9, !P1 ;  /* 0x000000d92200780c */ /* 0x000fe40004fa1670 */
[----:B------:R-:W-:Y:S02]  /*e030*/  F2FP.SATFINITE.E5M2.F32.PACK_AB_MERGE_C R7, RZ, R2, RZ ;  /* 0x00000002ff07723e */ /* 0x000fe400048060ff */
[----:B------:R-:W-:-:S03]  /*e040*/  F2FP.SATFINITE.E5M2.F32.PACK_AB_MERGE_C R11, RZ, R0, RZ ;  /* 0x00000000ff0b723e */ /* 0x000fc600048060ff */
[----:B------:R0:W-:Y:S01]  /*e050*/  @!P6 STG.E.U8 desc[UR22][R24.64+0xd1], R9 ;  /* 0x0000d1091800e986 */ /* 0x0001e2000c101116 */
[----:B------:R-:W-:-:S03]  /*e060*/  ISETP.LT.OR P6, PT, R34, 0xda, !P1 ;  /* 0x000000da2200780c */ /* 0x000fc60004fc1670 */
[----:B------:R-:W-:Y:S01]  /*e070*/  @!P4 STG.E.U8 desc[UR22][R26.64+0xd1], R7 ;  /* 0x0000d1071a00c986 */ /* 0x000fe2000c101116 */
[----:B------:R-:W-:-:S03]  /*e080*/  ISETP.LT.OR P4, PT, R34, 0xda, !P0 ;  /* 0x000000da2200780c */ /* 0x000fc60004781670 */
[----:B------:R-:W-:Y:S01]  /*e090*/  @!P3 STG.E.U8 desc[UR22][R26.64+0xd0], R13 ;  /* 0x0000d00d1a00b986 */ /* 0x000fe2000c101116 */
[----:B0-----:R-:W-:-:S03]  /*e0a0*/  F2FP.SATFINITE.E5M2.F32.PACK_AB_MERGE_C R9, RZ, R3, RZ ;  /* 0x00000003ff09723e */ /* 0x001fc600048060ff */
[----:B------:R0:W-:Y:S04]  /*e0b0*/  @!P5 STG.E.U8 desc[UR22][R24.64+0xd8], R5 ;  /* 0x0000d8051800d986 */ /* 0x0001e8000c101116 */
[----:B------:R1:W-:Y:S01]  /*e0c0*/  @!P6 STG.E.U8 desc[UR22][R24.64+0xd9], R9 ;  /* 0x0000d9091800e986 */ /* 0x0003e2000c101116 */
[----:B------:R-:W-:-:S03]  /*e0d0*/  FMUL R0, R220, UR25 ;  /* 0x00000019dc007c20 */ /* 0x000fc60008400000 */
[----:B------:R-:W4:Y:S02]  /*e0e0*/  LDL.LU R220, [R1+0x58] ;  /* 0x0000580001dc7983 */ /* 0x000f240000300800 */
[----:B0-----:R-:W-:Y:S01]  /*e0f0*/  F2FP.SATFINITE.E5M2.F32.PACK_AB_MERGE_C R5, RZ, R0, RZ ;  /* 0x00000000ff05723e */ /* 0x001fe200048060ff */
[----:B------:R-:W-:Y:S02]  /*e100*/  FMUL R2, R221, UR25 ;  /* 0x00000019dd027c20 */ /* 0x000fe40008400000 */
[----:B------:R-:W4:Y:S03]  /*e110*/  LDL.LU R221, [R1+0x5c] ;  /* 0x00005c0001dd7983 */ /* 0x000f260000300800 */
[----:B------:R-:W-:Y:S01]  /*e120*/  F2FP.SATFINITE.E5M2.F32.PACK_AB_MERGE_C R7, RZ, R2, RZ ;  /* 0x00000002ff07723e */ /* 0x000fe200048060ff */
[----:B------:R0:W-:Y:S01]  /*e130*/  @!P4 STG.E.U8 desc[UR22][R26.64+0xd9], R5 ;  /* 0x0000d9051a00c986 */ /* 0x0001e2000c101116 */
[----:B------:R-:W-:-:S03]  /*e140*/  FMUL R3, R223, UR25 ;  /* 0x00000019df037c20 */ /* 0x000fc60008400000 */
[----:B------:R-:W4:Y:S02]  /*e150*/  LDL.LU R223, [R1+0x60] ;  /* 0x0000600001df7983 */ /* 0x000f240000300800 */
[----:B-1----:R-:W-:Y:S01]  /*e160*/  F2FP.SATFINITE.E5M2.F32.PACK_AB_MERGE_C R9, RZ, R3, RZ ;  /* 0x00000003ff09723e */ /* 0x002fe200048060ff */
[----:B---3--:R-:W-:Y:S02]  /*e170*/  FMUL R4, R222, UR25 ;  /* 0x00000019de047c20 */ /* 0x008fe40008400000 */
[----:B------:R-:W3:Y:S01]  /*e180*/  LDL.LU R222, [R1+0x64] ;  /* 0x0000640001de7983 */ /* 0x000ee20000300800 */
[----:B--2---:R-:W-:-:S03]  /*e190*/  FMUL R0, R224, UR25 ;  /* 0x00000019e0007c20 */ /* 0x004fc60008400000 */
[----:B------:R-:W2:Y:S01]  /*e1a0*/  LDL.LU R224, [R1+0x68] ;  /* 0x0000680001e07983 */ /* 0x000ea20000300800 */
[----:B----4-:R-:W-:Y:S01]  /*e1b0*/  FMUL R2, R225, UR25 ;  /* 0x00000019e1027c20 */ /* 0x010fe20008400000 */
[----:B0-----:R-:W-:Y:S02]  /*e1c0*/  F2FP.SATFINITE.E5M2.F32.PACK_AB_MERGE_C R5, RZ, R0, RZ ;  /* 0x00000000ff05723e */ /* 0x001fe400048060ff */
[----:B------:R-:W4:Y:S01]  /*e1d0*/  LDL.LU R225, [R1+0x6c] ;  /* 0x00006c0001e17983 */ /* 0x000f220000300800 */
[----:B------:R-:W-:-:S03]  /*e1e0*/  FMUL R3, R226, UR25 ;  /* 0x00000019e2037c20 */ /* 0x000fc60008400000 */
[----:B------:R-:W4:Y:S01]  /*e1f0*/  LDL.LU R226, [R1+0x70] ;  /* 0x0000700001e27983 */ /* 0x000f220000300800 */
[----:B------:R-:W-:-:S03]  /*e200*/  FMUL R0, R227, UR25 ;  /* 0x00000019e3007c20 */ /* 0x000fc60008400000 */
[----:B------:R-:W4:Y:S01]  /*e210*/  LDL.LU R227, [R1+0x74] ;  /* 0x0000740001e37983 */ /* 0x000f220000300800 */
[C---:B------:R-:W-:Y:S02]  /*e220*/  ISETP.LT.OR P3, PT, R34.reuse, 0xd9, !P0 ;  /* 0x000000d92200780c */ /* 0x040fe40004761670 */
[C---:B------:R-:W-:Y:S02]  /*e230*/  ISETP.LT.OR P5, PT, R34.reuse, 0xe1, !P1 ;  /* 0x000000e12200780c */ /* 0x040fe40004fa1670 */
[C---:B------:R-:W-:Y:S02]  /*e240*/  ISETP.LT.OR P6, PT, R34.reuse, 0xe2, !P1 ;  /* 0x000000e22200780c */ /* 0x040fe40004fc1670 */
[----:B------:R-:W-:-:S07]  /*e250*/  ISETP.LT.OR P4, PT, R34, 0xe2, !P0 ;  /* 0x000000e22200780c */ /* 0x000fce0004781670 */
[----:B------:R-:W-:Y:S01]  /*e260*/  @!P3 STG.E.U8 desc[UR22][R26.64+0xd8], R11 ;  /* 0x0000d80b1a00b986 */ /* 0x000fe2000c101116 */
[----:B------:R-:W-:-:S03]  /*e270*/  ISETP.LT.OR P3, PT, R34, 0xe1, !P0 ;  /* 0x000000e12200780c */ /* 0x000fc60004761670 */
[----:B------:R0:W-:Y:S01]  /*e280*/  @!P5 STG.E.U8 desc[UR22][R24.64+0xe0], R7 ;  /* 0x0000e0071800d986 */ /* 0x0001e2000c101116 */
[----:B------:R-:W-:-:S03]  /*e290*/  ISETP.LT.OR P5, PT, R34, 0xe9, !P1 ;  /* 0x000000e92200780c */ /* 0x000fc60004fa1670 */
[----:B------:R1:W-:Y:S01]  /*e2a0*/  @!P6 STG.E.U8 desc[UR22][R24.64+0xe1], R9 ;  /* 0x0000e1091800e986 */ /* 0x0003e2000c101116 */
[----:B------:R-:W-:Y:S02]  /*e2b0*/  ISETP.LT.OR P6, PT, R34, 0xea, !P1 ;  /* 0x000000ea2200780c */ /* 0x000fe40004fc1670 */
[----:B------:R-:W-:Y:S01]  /*e2c0*/  F2FP.SATFINITE.E5M2.F32.PACK_AB_MERGE_C R13, RZ, R4, RZ ;  /* 0x00000004ff0d723e */ /* 0x000fe200048060ff */
[----:B------:R1:W-:Y:S01]  /*e2d0*/  @!P4 STG.E.U8 desc[UR22][R26.64+0xe1], R5 ;  /* 0x0000e1051a00c986 */ /* 0x0003e2000c101116 */
[----:B0-----:R-:W-:-:S03]  /*e2e0*/  F2FP.SATFINITE.E5M2.F32.PACK_AB_MERGE_C R7, RZ, R2, RZ ;  /* 0x00000002ff07723e */ /* 0x001fc600048060ff */
[----:B------:R-:W-:Y:S01]  /*e2f0*/  @!P3 STG.E.U8 desc[UR22][R26.64+0xe0], R13 ;  /* 0x0000e00d1a00b986 */ /* 0x000fe2000c101116 */
[----:B-1----:R-:W-:-:S03]  /*e300*/  F2FP.SATFINITE.E5M2.F32.PACK_AB_MERGE_C R9, RZ, R3, RZ ;  /* 0x00000003ff09723e */ /* 0x002fc600048060ff */
[----:B------:R0:W-:Y:S01]  /*e310*/  @!P5 STG.E.U8 desc[UR22][R24.64+0xe8], R7 ;  /* 0x0000e8071800d986 */ /* 0x0001e2000c101116 */
[C---:B------:R-:W-:Y:S02]  /*e320*/  ISETP.LT.OR P3, PT, R34.reuse, 0xe9, !P0 ;  /* 0x000000e92200780c */ /* 0x040fe40004761670 */
[C---:B------:R-:W-:Y:S01]  /*e330*/  ISETP.LT.OR P4, PT, R34.reuse, 0xea, !P0 ;  /* 0x000000ea2200780c */ /* 0x040fe20004781670 */
[----:B------:R1:W-:Y:S01]  /*e340*/  @!P6 STG.E.U8 desc[UR22][R24.64+0xe9], R9 ;  /* 0x0000e9091800e986 */ /* 0x0003e2000c101116 */
[----:B------:R-:W-:Y:S01]  /*e350*/  ISETP.LT.OR P5, PT, R34, 0xf1, !P1 ;  /* 0x000000f12200780c */ /* 0x000fe20004fa1670 */
[----:B------:R-:W-:Y:S01]  /*e360*/  FMUL R2, R218, UR25 ;  /* 0x00000019da027c20 */ /* 0x000fe20008400000 */
[----:B------:R-:W-:Y:S02]  /*e370*/  ISETP.LT.OR P6, PT, R34, 0xf2, !P1 ;  /* 0x000000f22200780c */ /* 0x000fe40004fc1670 */
[----:B------:R-:W-:Y:S02]  /*e380*/  F2FP.SATFINITE.E5M2.F32.PACK_AB_MERGE_C R11, RZ, R0, RZ ;  /* 0x00000000ff0b723e */ /* 0x000fe400048060ff */
[----:B------:R-:W-:-:S03]  /*e390*/  F2FP.SATFINITE.E5M2.F32.PACK_AB_MERGE_C R5, RZ, R2, RZ ;  /* 0x00000002ff05723e */ /* 0x000fc600048060ff */
[----:B------:R-:W-:Y:S01]  /*e3a0*/  @!P3 STG.E.U8 desc[UR22][R26.64+0xe8], R11 ;  /* 0x0000e80b1a00b986 */ /* 0x000fe2000c101116 */
[----:B------:R-:W-:-:S03]  /*e3b0*/  ISETP.LT.OR P3, PT, R34, 0xf1, !P0 ;  /* 0x000000f12200780c */ /* 0x000fc60004761670 */
[----:B------:R-:W-:Y:S01]  /*e3c0*/  @!P4 STG.E.U8 desc[UR22][R26.64+0xe9], R5 ;  /* 0x0000e9051a00c986 */ /* 0x000fe2000c101116 */
[C---:B------:R-:W-:Y:S02]  /*e3d0*/  ISETP.LT.OR P4, PT, R34.reuse, 0xf9, !P1 ;  /* 0x000000f92200780c */ /* 0x040fe40004f81670 */
[----:B------:R-:W-:Y:S01]  /*e3e0*/  ISETP.LT.OR P1, PT, R34, 0xfa, !P1 ;  /* 0x000000fa2200780c */ /* 0x000fe20004f21670 */
[----:B------:R-:W-:-:S05]  /*e3f0*/  FMUL R0, R220, UR25 ;  /* 0x00000019dc007c20 */ /* 0x000fca0008400000 */
[----:B0-----:R-:W-:-:S05]  /*e400*/  F2FP.SATFINITE.E5M2.F32.PACK_AB_MERGE_C R7, RZ, R0, RZ ;  /* 0x00000000ff07723e */ /* 0x001fca00048060ff */
[----:B------:R0:W-:Y:S01]  /*e410*/  @!P5 STG.E.U8 desc[UR22][R24.64+0xf0], R7 ;  /* 0x0000f0071800d986 */ /* 0x0001e2000c101116 */
[----:B------:R-:W-:-:S05]  /*e420*/  FMUL R3, R221, UR25 ;  /* 0x00000019dd037c20 */ /* 0x000fca0008400000 */
[----:B-1----:R-:W-:Y:S02]  /*e430*/  F2FP.SATFINITE.E5M2.F32.PACK_AB_MERGE_C R9, RZ, R3, RZ ;  /* 0x00000003ff09723e */ /* 0x002fe400048060ff */
[----:B------:R-:W-:-:S03]  /*e440*/  ISETP.LT.OR P5, PT, R34, 0xf2, !P0 ;  /* 0x000000f22200780c */ /* 0x000fc600047a1670 */
[----:B------:R1:W-:Y:S01]  /*e450*/  @!P6 STG.E.U8 desc[UR22][R24.64+0xf1], R9 ;  /* 0x0000f1091800e986 */ /* 0x0003e2000c101116 */
[C---:B------:R-:W-:Y:S02]  /*e460*/  ISETP.LT.OR P6, PT, R34.reuse, 0xf9, !P0 ;  /* 0x000000f92200780c */ /* 0x040fe400047c1670 */
[----:B------:R-:W-:Y:S01]  /*e470*/  ISETP.LT.OR P0, PT, R34, 0xfa, !P0 ;  /* 0x000000fa2200780c */ /* 0x000fe20004701670 */
[----:B------:R-:W-:-:S05]  /*e480*/  FMUL R0, R223, UR25 ;  /* 0x00000019df007c20 */ /* 0x000fca0008400000 */
[----:B------:R-:W-:-:S05]  /*e490*/  F2FP.SATFINITE.E5M2.F32.PACK_AB_MERGE_C R13, RZ, R0, RZ ;  /* 0x00000000ff0d723e */ /* 0x000fca00048060ff */
[----:B------:R0:W-:Y:S01]  /*e4a0*/  @!P3 STG.E.U8 desc[UR22][R26.64+0xf0], R13 ;  /* 0x0000f00d1a00b986 */ /* 0x0001e2000c101116 */
[----:B---3--:R-:W-:Y:S01]  /*e4b0*/  FMUL R0, R222, UR25 ;  /* 0x00000019de007c20 */ /* 0x008fe20008400000 */
[----:B--2---:R-:W-:Y:S01]  /*e4c0*/  FMUL R2, R224, UR25 ;  /* 0x00000019e0027c20 */ /* 0x004fe20008400000 */
[----:B----4-:R-:W-:-:S03]  /*e4d0*/  FMUL R3, R225, UR25 ;  /* 0x00000019e1037c20 */ /* 0x010fc60008400000 */
[----:B0-----:R-:W-:Y:S01]  /*e4e0*/  F2FP.SATFINITE.E5M2.F32.PACK_AB_MERGE_C R7, RZ, R0, RZ ;  /* 0x00000000ff07723e */ /* 0x001fe200048060ff */
[----:B------:R-:W-:Y:S01]  /*e4f0*/  FMUL R4, R226, UR25 ;  /* 0x00000019e2047c20 */ /* 0x000fe20008400000 */
[----:B------:R-:W-:Y:S01]  /*e500*/  FMUL R5, R227, UR25 ;  /* 0x00000019e3057c20 */ /* 0x000fe20008400000 */
[----:B-1----:R-:W-:Y:S02]  /*e510*/  F2FP.SATFINITE.E5M2.F32.PACK_AB_MERGE_C R9, RZ, R2, RZ ;  /* 0x00000002ff09723e */ /* 0x002fe400048060ff */
[----:B------:R-:W-:Y:S02]  /*e520*/  F2FP.SATFINITE.E5M2.F32.PACK_AB_MERGE_C R3, RZ, R3, RZ ;  /* 0x00000003ff03723e */ /* 0x000fe400048060ff */
[----:B------:R-:W-:Y:S02]  /*e530*/  F2FP.SATFINITE.E5M2.F32.PACK_AB_MERGE_C R11, RZ, R4, RZ ;  /* 0x00000004ff0b723e */ /* 0x000fe400048060ff */
[----:B------:R-:W-:Y:S01]  /*e540*/  F2FP.SATFINITE.E5M2.F32.PACK_AB_MERGE_C R5, RZ, R5, RZ ;  /* 0x00000005ff05723e */ /* 0x000fe200048060ff */
[----:B------:R0:W-:Y:S04]  /*e550*/  @!P5 STG.E.U8 desc[UR22][R26.64+0xf1], R7 ;  /* 0x0000f1071a00d986 */ /* 0x0001e8000c101116 */
[----:B------:R0:W-:Y:S04]  /*e560*/  @!P4 STG.E.U8 desc[UR22][R24.64+0xf8], R9 ;  /* 0x0000f8091800c986 */ /* 0x0001e8000c101116 */
[----:B------:R0:W-:Y:S04]  /*e570*/  @!P1 STG.E.U8 desc[UR22][R24.64+0xf9], R3 ;  /* 0x0000f90318009986 */ /* 0x0001e8000c101116 */
[----:B------:R0:W-:Y:S04]  /*e580*/  @!P6 STG.E.U8 desc[UR22][R26.64+0xf8], R11 ;  /* 0x0000f80b1a00e986 */ /* 0x0001e8000c101116 */
[----:B------:R0:W-:Y:S02]  /*e590*/  @!P0 STG.E.U8 desc[UR22][R26.64+0xf9], R5 ;  /* 0x0000f9051a008986 */ /* 0x0001e4000c101116 */
.L_x_293:
[----:B------:R-:W-:Y:S05]  /*e5a0*/  BSYNC B0 ;  /* 0x0000000000007941 */ /* 0x000fea0003800000 */
.L_x_35:
[----:B------:R-:W2:Y:S01]  /*e5b0*/  LDL.LU R22, [R1+0x7c] ;  /* 0x00007c0001167983 */ /* 0x000ea20000300800 */
[----:B0-----:R-:W-:Y:S01]  /*e5c0*/  IMAD.U32 R3, RZ, RZ, UR18 ;  /* 0x00000012ff037e24 */ /* 0x001fe2000f8e00ff */
[----:B------:R-:W-:Y:S02]  /*e5d0*/  ULDC.64 UR6, c[0x0][0x650] ;  /* 0x0001940000067ab9 */ /* 0x000fe40000000a00 */
[----:B------:R-:W3:Y:S01]  /*e5e0*/  LDL.LU R19, [R1+0x80] ;  /* 0x0000800001137983 */ /* 0x000ee20000300800 */
[----:B-----5:R-:W-:Y:S01]  /*e5f0*/  IMAD.U32 R0, RZ, RZ, UR20 ;  /* 0x00000014ff007e24 */ /* 0x020fe2000f8e00ff */
[----:B------:R0:W-:Y:S01]  /*e600*/  SYNCS.ARRIVE.TRANS64.A1T0 RZ, [R3+UR29], RZ ;  /* 0x000000ff03ff79a7 */ /* 0x0001e2000810001d */
[----:B------:R-:W-:Y:S02]  /*e610*/  IMAD.U32 R2, RZ, RZ, UR20 ;  /* 0x00000014ff027e24 */ /* 0x000fe4000f8e00ff */
[----:B------:R-:W-:Y:S02]  /*e620*/  IMAD.MOV.U32 R4, RZ, RZ, -0x1 ;  /* 0xffffffffff047424 */ /* 0x000fe400078e00ff */
[----:B0-----:R-:W-:Y:S01]  /*e630*/  IMAD.U32 R3, RZ, RZ, UR15 ;  /* 0x0000000fff037e24 */ /* 0x001fe2000f8e00ff */
[----:B---3--:R-:W-:-:S02]  /*e640*/  LEA R19, P0, R0, R19, 0x1 ;  /* 0x0000001300137211 */ /* 0x008fc400078008ff */
[----:B------:R-:W-:Y:S02]  /*e650*/  PRMT R0, RZ, 0x7610, R0 ;  /* 0x00007610ff007816 */ /* 0x000fe40000000000 */
[----:B--2---:R-:W-:Y:S01]  /*e660*/  LEA.HI.X R22, R2, R22, R3, 0x1, P0 ;  /* 0x0000001602167211 */ /* 0x004fe200000f0c03 */
[----:B------:R-:W-:Y:S01]  /*e670*/  IMAD.MOV.U32 R2, RZ, RZ, -0x1 ;  /* 0xffffffffff027424 */ /* 0x000fe200078e00ff */
[----:B------:R0:W-:Y:S01]  /*e680*/  STL [R1+0x80], R19 ;  /* 0x0000801301007387 */ /* 0x0001e20000100800 */
[----:B------:R-:W-:Y:S01]  /*e690*/  IMAD.MOV.U32 R3, RZ, RZ, -0x1 ;  /* 0xffffffffff037424 */ /* 0x000fe200078e00ff */
[----:B------:R-:W-:Y:S02]  /*e6a0*/  ISETP.GE.U32.AND P0, PT, R19, UR6, PT ;  /* 0x0000000613007c0c */ /* 0x000fe4000bf06070 */
[----:B------:R0:W-:Y:S02]  /*e6b0*/  STL [R1+0x7c], R22 ;  /* 0x00007c1601007387 */ /* 0x0001e40000100800 */
[----:B------:R-:W-:-:S02]  /*e6c0*/  ISETP.GE.U32.AND.EX P0, PT, R22, UR7, PT, P0 ;  /* 0x0000000716007c0c */ /* 0x000fc4000bf06100 */
[----:B------:R0:W-:Y:S04]  /*e6d0*/  STL [R1+0x84], R4 ;  /* 0x0000840401007387 */ /* 0x0001e80000100800 */
[----:B------:R0:W-:Y:S04]  /*e6e0*/  STL [R1+0x78], R2 ;  /* 0x0000780201007387 */ /* 0x0001e80000100800 */
[----:B------:R0:W-:Y:S03]  /*e6f0*/  STL [R1+0x88], R3 ;  /* 0x0000880301007387 */ /* 0x0001e60000100800 */
[----:B------:R-:W-:Y:S05]  /*e700*/  @P0 BRA `(.L_x_294) ;  /* 0x0000000400740947 */ /* 0x000fea0003800000 */
[----:B------:R-:W2:Y:S01]  /*e710*/  S2R R14, SR_CTAID.X ;  /* 0x00000000000e7919 */ /* 0x000ea20000002500 */
[----:B------:R-:W3:Y:S01]  /*e720*/  LDC.64 R8, c[0x0][0x628] ;  /* 0x00018a00ff087b82 */ /* 0x000ee20000000a00 */
[----:B------:R-:W-:Y:S01]  /*e730*/  ULDC UR6, c[0x0][0x150] ;  /* 0x0000540000067ab9 */ /* 0x000fe20000000800 */
[----:B------:R-:W-:Y:S01]  /*e740*/  IMAD.MOV.U32 R6, RZ, RZ, R19 ;  /* 0x000000ffff067224 */ /* 0x000fe200078e0013 */
[----:B------:R-:W0:Y:S01]  /*e750*/  S2R R16, SR_CTAID.Y ;  /* 0x0000000000107919 */ /* 0x000e220000002600 */
[----:B------:R-:W-:-:S04]  /*e760*/  IMAD.MOV.U32 R7, RZ, RZ, R22 ;  /* 0x000000ffff077224 */ /* 0x000fc800078e0016 */
[----:B------:R-:W0:Y:S08]  /*e770*/  LDC R17, c[0x0][0x144] ;  /* 0x00005100ff117b82 */ /* 0x000e300000000800 */
[----:B------:R-:W0:Y:S08]  /*e780*/  LDC R10, c[0x0][0x630] ;  /* 0x00018c00ff0a7b82 */ /* 0x000e300000000800 */
[----:B------:R-:W0:Y:S01]  /*e790*/  LDC.64 R12, c[0x0][0x620] ;  /* 0x00018800ff0c7b82 */ /* 0x000e220000000a00 */
[----:B---3--:R-:W-:-:S04]  /*e7a0*/  ISETP.NE.U32.AND P0, PT, R8, RZ, PT ;  /* 0x000000ff0800720c */ /* 0x008fc80003f05070 */
[----:B------:R-:W-:Y:S02]  /*e7b0*/  ISETP.NE.AND.EX P0, PT, R9, RZ, PT, P0 ;  /* 0x000000ff0900720c */ /* 0x000fe40003f05300 */
[----:B--2---:R-:W-:-:S05]  /*e7c0*/  I2FP.F32.U32 R0, R14 ;  /* 0x0000000e00007245 */ /* 0x004fca0000201000 */
[----:B------:R-:W-:-:S04]  /*e7d0*/  FMUL R0, R0, UR6 ;  /* 0x0000000600007c20 */ /* 0x000fc80008400000 */
[----:B------:R2:W3:Y:S02]  /*e7e0*/  F2I.U32.TRUNC.NTZ R15, R0 ;  /* 0x00000000000f7305 */ /* 0x0004e4000020f000 */
[----:B------:R-:W-:Y:S05]  /*e7f0*/  @!P0 BRA `(.L_x_295) ;  /* 0x0000000000288947 */ /* 0x000fea0003800000 */
[----:B--2---:R-:W2:Y:S02]  /*e800*/  LDC R0, c[0x0][0x634] ;  /* 0x00018d00ff007b82 */ /* 0x004ea40000000800 */
[----:B--2---:R-:W-:-:S05]  /*e810*/  IADD3 R7, P0, R19, R0, RZ ;  /* 0x0000000013077210 */ /* 0x004fca0007f1e0ff */
[----:B------:R-:W-:-:S04]  /*e820*/  IMAD.X R11, RZ, RZ, R22, P0 ;  /* 0x000000ffff0b7224 */ /* 0x000fc800000e0616 */
[----:B0-----:R-:W-:-:S04]  /*e830*/  IMAD.WIDE.U32 R2, R11, R8, RZ ;  /* 0x000000080b027225 */ /* 0x001fc800078e00ff */
[----:B------:R-:W-:-:S04]  /*e840*/  IMAD.WIDE.U32 R4, P0, R7, R9, R2 ;  /* 0x0000000907047225 */ /* 0x000fc80007800002 */
[----:B------:R-:W-:-:S04]  /*e850*/  IMAD.WIDE.U32 R2, R7, R8, RZ ;  /* 0x0000000807027225 */ /* 0x000fc800078e00ff */
[----:B------:R-:W-:Y:S01]  /*e860*/  IMAD.X R7, RZ, RZ, RZ, P0 ;  /* 0x000000ffff077224 */ /* 0x000fe200000e06ff */
[----:B------:R-:W-:Y:S01]  /*e870*/  IADD3 RZ, P0, R3, R4, RZ ;  /* 0x0000000403ff7210 */ /* 0x000fe20007f1e0ff */
[----:B------:R-:W-:-:S04]  /*e880*/  IMAD.MOV.U32 R6, RZ, RZ, R5 ;  /* 0x000000ffff067224 */ /* 0x000fc800078e0005 */
[----:B------:R-:W-:-:S08]  /*e890*/  IMAD.WIDE.U32.X R6, R11, R9, R6, P0 ;  /* 0x000000090b067225 */ /* 0x000fd000000e0406 */
.L_x_295:
[-CC-:B0-----:R-:W-:Y:S01]  /*e8a0*/  SHF.R.U64 R11, R6, R10.reuse, R7.reuse ;  /* 0x0000000a060b7219 */ /* 0x181fe20000001207 */
[----:B------:R-:W0:Y:S01]  /*e8b0*/  LDC.64 R20, c[0x0][0x640] ;  /* 0x00019000ff147b82 */ /* 0x000e220000000a00 */
[----:B--2---:R-:W-:Y:S01]  /*e8c0*/  SHF.R.U32.HI R0, RZ, R10, R7 ;  /* 0x0000000aff007219 */ /* 0x004fe20000011607 */
[----:B------:R-:W-:Y:S01]  /*e8d0*/  IMAD.MOV.U32 R2, RZ, RZ, R19 ;  /* 0x000000ffff027224 */ /* 0x000fe200078e0013 */
[----:B------:R-:W-:Y:S01]  /*e8e0*/  IADD3 R5, P0, RZ, -R11, RZ ;  /* 0x8000000bff057210 */ /* 0x000fe20007f1e0ff */
[----:B---3--:R-:W-:Y:S01]  /*e8f0*/  IMAD.MOV R15, RZ, RZ, -R15 ;  /* 0x000000ffff0f7224 */ /* 0x008fe200078e0a0f */
[----:B------:R-:W-:Y:S01]  /*e900*/  ULDC UR6, c[0x0][0x154] ;  /* 0x0000550000067ab9 */ /* 0x000fe20000000800 */
[----:B------:R-:W-:Y:S02]  /*e910*/  IMAD.MOV.U32 R7, RZ, RZ, 0x1 ;  /* 0x00000001ff077424 */ /* 0x000fe400078e00ff */
[----:B------:R-:W2:Y:S01]  /*e920*/  LDC R4, c[0x0][0x618] ;  /* 0x00018600ff047b82 */ /* 0x000ea20000000800 */
[----:B------:R-:W-:-:S02]  /*e930*/  IMAD.X R3, RZ, RZ, ~R0, P0 ;  /* 0x000000ffff037224 */ /* 0x000fc400000e0e00 */
[----:B------:R-:W-:Y:S02]  /*e940*/  IMAD R17, R17, R15, R14 ;  /* 0x0000000f11117224 */ /* 0x000fe400078e020e */
[-C--:B------:R-:W-:Y:S02]  /*e950*/  IMAD R0, R3, R12.reuse, RZ ;  /* 0x0000000c03007224 */ /* 0x080fe400078e02ff */
[----:B------:R-:W-:Y:S01]  /*e960*/  IMAD.MOV.U32 R3, RZ, RZ, R22 ;  /* 0x000000ffff037224 */ /* 0x000fe200078e0016 */
[----:B------:R-:W3:Y:S01]  /*e970*/  LDC R6, c[0x0][0x608] ;  /* 0x00018200ff067b82 */ /* 0x000ee20000000800 */
[----:B------:R-:W-:-:S04]  /*e980*/  IMAD.WIDE.U32 R2, R5, R12, R2 ;  /* 0x0000000c05027225 */ /* 0x000fc800078e0002 */
[----:B------:R-:W-:-:S03]  /*e990*/  IMAD R5, R5, R13, R0 ;  /* 0x0000000d05057224 */ /* 0x000fc600078e0200 */
[----:B------:R-:W5:Y:S01]  /*e9a0*/  LDC R18, c[0x0][0x658] ;  /* 0x00019600ff127b82 */ /* 0x000f620000000800 */
[----:B------:R-:W-:Y:S01]  /*e9b0*/  I2FP.F32.U32 R0, R16 ;  /* 0x0000001000007245 */ /* 0x000fe20000201000 */
[----:B------:R-:W-:Y:S01]  /*e9c0*/  IMAD.IADD R3, R3, 0x1, R5 ;  /* 0x0000000103037824 */ /* 0x000fe200078e0205 */
[----:B0-----:R-:W-:Y:S01]  /*e9d0*/  ISETP.NE.U32.AND P0, PT, R20, RZ, PT ;  /* 0x000000ff1400720c */ /* 0x001fe20003f05070 */
[----:B------:R-:W-:Y:S02]  /*e9e0*/  IMAD.MOV.U32 R5, RZ, RZ, -0x1 ;  /* 0xffffffffff057424 */ /* 0x000fe400078e00ff */
[----:B------:R-:W-:Y:S02]  /*e9f0*/  FMUL R0, R0, UR6 ;  /* 0x0000000600007c20 */ /* 0x000fe40008400000 */
[----:B------:R-:W0:Y:S01]  /*ea00*/  LDC R15, c[0x0][0x148] ;  /* 0x00005200ff0f7b82 */ /* 0x000e220000000800 */
[----:B--2---:R-:W-:Y:S01]  /*ea10*/  SHF.R.U64 R10, R2, R4, R3 ;  /* 0x00000004020a7219 */ /* 0x004fe20000001203 */
[----:B------:R2:W0:Y:S01]  /*ea20*/  F2I.U32.TRUNC.NTZ R13, R0 ;  /* 0x00000000000d7305 */ /* 0x000422000020f000 */
[----:B------:R-:W-:-:S02]  /*ea30*/  ISETP.NE.AND.EX P0, PT, R21, RZ, PT, P0 ;  /* 0x000000ff1500720c */ /* 0x000fc40003f05300 */
[----:B------:R-:W-:-:S03]  /*ea40*/  SHF.R.U32.HI R3, RZ, R4, R3 ;  /* 0x00000004ff037219 */ /* 0x000fc60000011603 */
[----:B------:R-:W0:Y:S01]  /*ea50*/  LDC R14, c[0x0][0x600] ;  /* 0x00018000ff0e7b82 */ /* 0x000e220000000800 */
[-CC-:B---3--:R-:W-:Y:S02]  /*ea60*/  SHF.R.U64 R8, R10, R6.reuse, R3.reuse ;  /* 0x000000060a087219 */ /* 0x188fe40000001203 */
[----:B------:R-:W-:-:S05]  /*ea70*/  SHF.R.U32.HI R3, RZ, R6, R3 ;  /* 0x00000006ff037219 */ /* 0x000fca0000011603 */
[----:B------:R-:W3:Y:S01]  /*ea80*/  LDC R22, c[0x0][0x648] ;  /* 0x00019200ff167b82 */ /* 0x000ee20000000800 */
[-CC-:B-----5:R-:W-:Y:S02]  /*ea90*/  SHF.R.U64 R12, R8, R18.reuse, R3.reuse ;  /* 0x00000012080c7219 */ /* 0x1a0fe40000001203 */
[-C--:B------:R-:W-:Y:S02]  /*eaa0*/  SHF.L.U32 R5, R5, R18.reuse, RZ ;  /* 0x0000001205057219 */ /* 0x080fe400000006ff */
[-C--:B------:R-:W-:Y:S01]  /*eab0*/  SHF.R.U32.HI R3, RZ, R18.reuse, R3 ;  /* 0x00000012ff037219 */ /* 0x080fe20000011603 */
[----:B------:R-:W-:Y:S01]  /*eac0*/  IMAD.MOV.U32 R2, RZ, RZ, R12 ;  /* 0x000000ffff027224 */ /* 0x000fe200078e000c */
[----:B------:R-:W-:Y:S01]  /*ead0*/  SHF.L.U32 R18, R7, R18, RZ ;  /* 0x0000001207127219 */ /* 0x000fe200000006ff */
[----:B------:R-:W0:Y:S01]  /*eae0*/  LDC R23, c[0x0][0x638] ;  /* 0x00018e00ff177b82 */ /* 0x000e220000000800 */
[----:B------:R-:W-:-:S07]  /*eaf0*/  LOP3.LUT R19, RZ, R5, RZ, 0x33, !PT ;  /* 0x00000005ff137212 */ /* 0x000fce00078e33ff */
[----:B------:R-:W0:Y:S01]  /*eb00*/  LDC R24, c[0x0][0x610] ;  /* 0x00018400ff187b82 */ /* 0x000e220000000800 */
[----:B--2---:R-:W-:Y:S05]  /*eb10*/  @!P0 BRA `(.L_x_296) ;  /* 0x0000000000288947 */ /* 0x004fea0003800000 */
        /* <DEDUP_REMOVED lines=10> */
.L_x_296:
[----:B---3--:R-:W-:Y:S01]  /*ebc0*/  SHF.R.U64 R0, R2, R22, R3 ;  /* 0x0000001602007219 */ /* 0x008fe20000001203 */
[----:B0-----:R-:W-:Y:S01]  /*ebd0*/  VIADD R7, R14, 0xffffffff ;  /* 0xffffffff0e077836 */ /* 0x001fe20000000000 */
[----:B------:R-:W-:Y:S01]  /*ebe0*/  LOP3.LUT R5, R8, R19, RZ, 0xc0, !PT ;  /* 0x0000001308057212 */ /* 0x000fe200078ec0ff */
[----:B------:R-:W-:Y:S02]  /*ebf0*/  IMAD.MOV R13, RZ, RZ, -R13 ;  /* 0x000000ffff0d7224 */ /* 0x000fe400078e0a0d */
[----:B------:R-:W-:Y:S02]  /*ec00*/  IMAD.MOV R3, RZ, RZ, -R0 ;  /* 0x000000ffff037224 */ /* 0x000fe400078e0a00 */
[----:B------:R-:W-:Y:S01]  /*ec10*/  IMAD R2, R18, R0, R5 ;  /* 0x0000000012027224 */ /* 0x000fe200078e0205 */
[----:B------:R-:W-:Y:S01]  /*ec20*/  LOP3.LUT R5, R10, R7, RZ, 0xc0, !PT ;  /* 0x000000070a057212 */ /* 0x000fe200078ec0ff */
[----:B------:R-:W-:Y:S02]  /*ec30*/  @P2 IMAD R17, R15, R13, R16 ;  /* 0x0000000d0f112224 */ /* 0x000fe400078e0210 */
[----:B------:R-:W-:-:S02]  /*ec40*/  IMAD R0, R3, R23, R12 ;  /* 0x0000001703007224 */ /* 0x000fc400078e020c */
[----:B------:R-:W-:Y:S02]  /*ec50*/  IMAD.MOV.U32 R4, RZ, RZ, 0x1 ;  /* 0x00000001ff047424 */ /* 0x000fe400078e00ff */
[----:B------:R-:W-:Y:S02]  /*ec60*/  IMAD R2, R2, R24, R17 ;  /* 0x0000001802027224 */ /* 0x000fe400078e0211 */
[----:B------:R-:W-:Y:S01]  /*ec70*/  IMAD R3, R0, R14, R5 ;  /* 0x0000000e00037224 */ /* 0x000fe200078e0205 */
[----:B------:R-:W-:-:S04]  /*ec80*/  PRMT R0, R4, 0x7610, R0 ;  /* 0x0000761004007816 */ /* 0x000fc80000000000 */
[----:B------:R-:W-:Y:S02]  /*ec90*/  SEL R4, R3, R2, !P2 ;  /* 0x0000000203047207 */ /* 0x000fe40005000000 */
[----:B------:R-:W-:-:S03]  /*eca0*/  SEL R2, R2, R3, !P2 ;  /* 0x0000000302027207 */ /* 0x000fc60005000000 */
[----:B------:R2:W-:Y:S04]  /*ecb0*/  STL [R1+0x88], R4 ;  /* 0x0000880401007387 */ /* 0x0005e80000100800 */
[----:B------:R2:W-:Y:S04]  /*ecc0*/  STL [R1+0x78], R11 ;  /* 0x0000780b01007387 */ /* 0x0005e80000100800 */
[----:B------:R2:W-:Y:S02]  /*ecd0*/  STL [R1+0x84], R2 ;  /* 0x0000840201007387 */ /* 0x0005e40000100800 */
.L_x_294:
[----:B------:R-:W-:Y:S01]  /*ece0*/  LOP3.LUT P0, RZ, R0, 0xff, RZ, 0xc0, !PT ;  /* 0x000000ff00ff7812 */ /* 0x000fe2000780c0ff */
[----:B------:R-:W-:-:S12]  /*ecf0*/  ULOP3.LUT UR30, UR30, 0x1, URZ, 0x3c, !UPT ;  /* 0x000000011e1e7892 */ /* 0x000fd8000f8e3c3f */
[----:B------:R-:W-:Y:S05]  /*ed00*/  @P0 BRA `(.L_x_297) ;  /* 0xffffff2800100947 */ /* 0x000fea000383ffff */
[----:B------:R-:W-:Y:S05]  /*ed10*/  EXIT ;  /* 0x000000000000794d */ /* 0x000fea0003800000 */
.L_x_13:
[----:B------:R-:W-:-:S08]  /*ed20*/  ISETP.NE.AND P0, PT, RZ, UR6, PT ;  /* 0x00000006ff007c0c */ /* 0x000fd0000bf05270 */
[----:B0123--:R-:W0:-:S00]  /*ed30*/  USETMAXREG.DEALLOC.CTAPOOL 0x28 ;  /* 0x00000028000079c8 */ /* 0x00fe0000080e0500 */
[----:B------:R-:W-:Y:S05]  /*ed40*/  @P0 EXIT ;  /* 0x000000000000094d */ /* 0x000fea0003800000 */
[----:B0-----:R-:W-:Y:S01]  /*ed50*/  LOP3.LUT P0, RZ, R0, 0xff, RZ, 0xc0, !PT ;  /* 0x000000ff00ff7812 */ /* 0x001fe2000780c0ff */
[----:B------:R-:W-:Y:S02]  /*ed60*/  IMAD.MOV.U32 R0, RZ, RZ, 0x1 ;  /* 0x00000001ff007424 */ /* 0x000fe400078e00ff */
[----:B------:R-:W-:-:S10]  /*ed70*/  IMAD.MOV.U32 R8, RZ, RZ, RZ ;  /* 0x000000ffff087224 */ /* 0x000fd400078e00ff */
[----:B------:R-:W-:Y:S05]  /*ed80*/  @!P0 BRA `(.L_x_298) ;  /* 0x0000000c00408947 */ /* 0x000fea0003800000 */
[----:B------:R-:W-:Y:S01]  /*ed90*/  LOP3.LUT P0, RZ, R2, 0x1f, RZ, 0xc0, !PT ;  /* 0x0000001f02ff7812 */ /* 0x000fe2000780c0ff */
[----:B------:R-:W-:Y:S01]  /*eda0*/  ULDC UR5, c[0x0][0x658] ;  /* 0x0001960000057ab9 */ /* 0x000fe20000000800 */
[----:B------:R-:W-:Y:S01]  /*edb0*/  UMOV UR6, 0xffffffff ;  /* 0xffffffff00067882 */ /* 0x000fe20000000000 */
[----:B------:R-:W-:Y:S01]  /*edc0*/  BSSY B0, `(.L_x_298) ;  /* 0x00000cc000007945 */ /* 0x000fe20003800000 */
[----:B------:R-:W-:Y:S01]  /*edd0*/  USHF.L.U32 UR6, UR6, UR5, URZ ;  /* 0x0000000506067299 */ /* 0x000fe2000800063f */
[C---:B------:R-:W-:Y:S01]  /*ede0*/  ISETP.NE.AND P3, PT, R3.reuse, RZ, PT ;  /* 0x000000ff0300720c */ /* 0x040fe20003f65270 */
[----:B------:R-:W-:Y:S01]  /*edf0*/  IMAD.MOV.U32 R9, RZ, RZ, 0x1 ;  /* 0x00000001ff097424 */ /* 0x000fe200078e00ff */
[----:B------:R-:W-:Y:S01]  /*ee00*/  ISETP.NE.OR P0, PT, R3, RZ, !P0 ;  /* 0x000000ff0300720c */ /* 0x000fe20004705670 */
[----:B------:R-:W-:Y:S01]  /*ee10*/  IMAD.MOV.U32 R0, RZ, RZ, 0x1 ;  /* 0x00000001ff007424 */ /* 0x000fe200078e00ff */
[----:B------:R-:W-:Y:S01]  /*ee20*/  ULDC UR4, c[0x0][0x600] ;  /* 0x0001800000047ab9 */ /* 0x000fe20000000800 */
[----:B------:R-:W-:Y:S01]  /*ee30*/  IMAD.MOV.U32 R8, RZ, RZ, RZ ;  /* 0x000000ffff087224 */ /* 0x000fe200078e00ff */
[----:B------:R-:W-:Y:S01]  /*ee40*/  UMOV UR7, 0x1 ;  /* 0x0000000100077882 */ /* 0x000fe20000000000 */
[----:B------:R-:W-:-:S02]  /*ee50*/  UIADD3 UR26, UR14, 0x1, URZ ;  /* 0x000000010e1a7890 */ /* 0x000fc4000fffe03f */
[----:B------:R-:W-:Y:S02]  /*ee60*/  ULOP3.LUT UR27, UR13, 0x2, URZ, 0xfc, !UPT ;  /* 0x000000020d1b7892 */ /* 0x000fe4000f8efc3f */
[----:B------:R-:W-:Y:S02]  /*ee70*/  UIADD3 UR18, UR4, -0x1, URZ ;  /* 0xffffffff04127890 */ /* 0x000fe4000fffe03f */
[----:B------:R-:W-:Y:S02]  /*ee80*/  USHF.L.U32 UR22, UR7, UR5, URZ ;  /* 0x0000000507167299 */ /* 0x000fe4000800063f */
[----:B------:R-:W-:Y:S01]  /*ee90*/  ULOP3.LUT UR19, URZ, UR6, URZ, 0x33, !UPT ;  /* 0x000000063f137292 */ /* 0x000fe2000f8e333f */
[----:B------:R-:W-:-:S11]  /*eea0*/  ULDC.64 UR24, c[0x0][0x198] ;  /* 0x0000660000187ab9 */ /* 0x000fd60000000a00 */
.L_x_310:
[----:B------:R-:W-:-:S03]  /*eeb0*/  UMOV UR4, 0xffffffff ;  /* 0xffffffff00047882 */ /* 0x000fc60000000000 */
[----:B01----:R-:W-:Y:S05]  /*eec0*/  BRA.DIV UR4, `(.L_x_299) ;  /* 0x0000001204407947 */ /* 0x003fea000b800000 */
[----:B------:R-:W-:-:S13]  /*eed0*/  ELECT P1, URZ, PT ;  /* 0x00000000003f782f */ /* 0x000fda0003820000 */
.L_x_324:
[----:B------:R-:W0:Y:S01]  /*eee0*/  LDC R2, c[0x0][0x28c] ;  /* 0x0000a300ff027b82 */ /* 0x000e220000000800 */
[----:B------:R-:W-:Y:S01]  /*eef0*/  BSSY B1, `(.L_x_300) ;  /* 0x000003b000017945 */ /* 0x000fe20003800000 */
[----:B0-----:R-:W-:-:S13]  /*ef00*/  ISETP.LT.OR P1, PT, R2, 0x1, !P1 ;  /* 0x000000010200780c */ /* 0x001fda0004f21670 */
[----:B------:R-:W-:Y:S05]  /*ef10*/  @P1 BRA `(.L_x_301) ;  /* 0x0000000000e01947 */ /* 0x000fea0003800000 */
[----:B------:R-:W2:Y:S04]  /*ef20*/  LDL.LU R4, [R1+0x88] ;  /* 0x0000880001047983 */ /* 0x000ea80000300800 */
[----:B------:R-:W3:Y:S01]  /*ef30*/  LDL.LU R3, [R1+0x84] ;  /* 0x0000840001037983 */ /* 0x000ee20000300800 */
[----:B------:R-:W-:Y:S02]  /*ef40*/  IMAD.MOV.U32 R12, RZ, RZ, RZ ;  /* 0x000000ffff0c7224 */ /* 0x000fe400078e00ff */
[----:B------:R-:W-:Y:S02]  /*ef50*/  IMAD.U32 R13, RZ, RZ, UR26 ;  /* 0x0000001aff0d7e24 */ /* 0x000fe4000f8e00ff */
[----:B------:R-:W-:Y:S02]  /*ef60*/  IMAD.MOV.U32 R2, RZ, RZ, R0 ;  /* 0x000000ffff027224 */ /* 0x000fe400078e0000 */
[----:B--2---:R-:W-:-:S02]  /*ef70*/  IMAD.SHL.U32 R6, R4, 0x100, RZ ;  /* 0x0000010004067824 */ /* 0x004fc400078e00ff */
[----:B---3--:R-:W-:Y:S02]  /*ef80*/  IMAD.SHL.U32 R7, R3, 0x40, RZ ;  /* 0x0000004003077824 */ /* 0x008fe400078e00ff */
[----:B------:R-:W-:-:S07]  /*ef90*/  IMAD.MOV.U32 R3, RZ, RZ, R8 ;  /* 0x000000ffff037224 */ /* 0x000fce00078e0008 */
.L_x_305:
[----:B------:R-:W0:Y:S01]  /*efa0*/  S2R R5, SR_CgaCtaId ;  /* 0x0000000000057919 */ /* 0x000e220000008800 */
[----:B------:R-:W-:-:S04]  /*efb0*/  MOV R4, 0x400 ;  /* 0x0000040000047802 */ /* 0x000fc80000000f00 */
[----:B0-----:R-:W-:Y:S02]  /*efc0*/  LEA R10, R5, R4, 0x18 ;  /* 0x00000004050a7211 */ /* 0x001fe400078ec0ff */
[----:B------:R-:W-:Y:S01]  /*efd0*/  SHF.L.U32 R4, R2, 0x1f, RZ ;  /* 0x0000001f02047819 */ /* 0x000fe200000006ff */
[----:B------:R-:W0:Y:S02]  /*efe0*/  @!P3 LDC R5, c[0x0][0x500] ;  /* 0x00014000ff05bb82 */ /* 0x000e240000000800 */
[----:B------:R-:W-:-:S04]  /*eff0*/  IMAD R11, R3, 0x8, R10 ;  /* 0x00000008030b7824 */ /* 0x000fc800078e020a */
[----:B------:R-:W1:Y:S02]  /*f000*/  SYNCS.PHASECHK.TRANS64.TRYWAIT P1, [R11+URZ+0x28], R4 ;  /* 0x000028040b0075a7 */ /* 0x000e64000802017f */
[----:B-1----:R-:W-:Y:S05]  /*f010*/  @!P1 BRA `(.L_x_302) ;  /* 0x00000010000c9947 */ /* 0x002fea0003800000 */
.L_x_325:
[----:B------:R-:W-:Y:S01]  /*f020*/  UPRMT UR4, UR27, 0x9910, URZ ;  /* 0x000099101b047896 */ /* 0x000fe2000800003f */
[----:B0-----:R0:W-:Y:S03]  /*f030*/  @!P3 SYNCS.ARRIVE.TRANS64 RZ, [R11+URZ], R5 ;  /* 0x000000050bffb9a7 */ /* 0x0011e6000800003f */
[----:B------:R-:W-:-:S06]  /*f040*/  UISETP.NE.AND UP0, UPT, UR4, 0x2, UPT ;  /* 0x000000020400788c */ /* 0x000fcc000bf05270 */
[----:B------:R-:W-:-:S13]  /*f050*/  PLOP3.LUT P1, PT, PT, PT, UP0, 0x80, 0x0 ;  /* 0x000000000000781c */ /* 0x000fda0003f2f008 */
[----:B0-----:R-:W-:Y:S05]  /*f060*/  @P1 BRA `(.L_x_303) ;  /* 0x0000000000041947 */ /* 0x001fea0003800000 */
[----:B------:R-:W-:Y:S01]  /*f070*/  BPT.TRAP 0x1 ;  /* 0x000000040000795c */ /* 0x000fe20000300000 */
.L_x_303:
[----:B------:R-:W-:Y:S05]  /*f080*/  @P0 BRA `(.L_x_304) ;  /* 0x0000000000040947 */ /* 0x000fea0003800000 */
[----:B------:R-:W-:Y:S01]  /*f090*/  BPT.TRAP 0x1 ;  /* 0x000000040000795c */ /* 0x000fe20000300000 */
.L_x_304:
[----:B------:R-:W2:Y:S01]  /*f0a0*/  LDL R5, [R1+0x78] ;  /* 0x0000780001057983 */ /* 0x000ea20000100800 */
[--C-:B-1----:R-:W-:Y:S01]  /*f0b0*/  IMAD R4, R3, 0x800, R10.reuse ;  /* 0x0000080003047824 */ /* 0x102fe200078e020a */
[----:B------:R-:W-:Y:S01]  /*f0c0*/  R2UR UR9, R11 ;  /* 0x000000000b0972ca */ /* 0x000fe200000e0000 */
[----:B------:R-:W-:Y:S01]  /*f0d0*/  IMAD R10, R3, 0x2000, R10 ;  /* 0x00002000030a7824 */ /* 0x000fe200078e020a */
[----:B------:R-:W-:Y:S01]  /*f0e0*/  UIADD3 UR4, UP0, UR24, 0xf0, URZ ;  /* 0x000000f018047890 */ /* 0x000fe2000ff1e03f */
[----:B------:R-:W-:Y:S01]  /*f0f0*/  VIADD R13, R13, 0xffffffff ;  /* 0xffffffff0d0d7836 */ /* 0x000fe20000000000 */
[----:B------:R-:W-:Y:S01]  /*f100*/  R2UR UR5, R4 ;  /* 0x00000000040572ca */ /* 0x000fe200000e0000 */
[----:B------:R-:W-:Y:S01]  /*f110*/  UIADD3 UR28, UP1, UR24, 0x1f0, URZ ;  /* 0x000001f0181c7890 */ /* 0x000fe2000ff3e03f */
[----:B------:R-:W-:Y:S01]  /*f120*/  R2UR UR8, R10 ;  /* 0x000000000a0872ca */ /* 0x000fe200000e0000 */
[----:B------:R-:W-:Y:S01]  /*f130*/  VIADD R3, R3, 0x1 ;  /* 0x0000000103037836 */ /* 0x000fe20000000000 */
[----:B------:R-:W-:Y:S01]  /*f140*/  R2UR UR11, R7 ;  /* 0x00000000070b72ca */ /* 0x000fe200000e0000 */
[----:B------:R-:W-:Y:S01]  /*f150*/  UIADD3.X UR29, URZ, UR25, URZ, UP1, !UPT ;  /* 0x000000193f1d7290 */ /* 0x000fe20008ffe43f */
[----:B------:R-:W-:Y:S01]  /*f160*/  R2UR UR10, R12 ;  /* 0x000000000c0a72ca */ /* 0x000fe200000e0000 */
[----:B------:R-:W-:Y:S01]  /*f170*/  UMOV UR6, 0x0 ;  /* 0x0000000000067882 */ /* 0x000fe20000000000 */
[----:B------:R-:W-:Y:S01]  /*f180*/  R2UR UR23, R6 ;  /* 0x00000000061772ca */ /* 0x000fe200000e0000 */
[----:B------:R-:W-:Y:S01]  /*f190*/  UMOV UR7, 0x10000000 ;  /* 0x1000000000077882 */ /* 0x000fe20000000000 */
[----:B------:R-:W-:Y:S01]  /*f1a0*/  ISETP.GT.AND P4, PT, R13, 0x1, PT ;  /* 0x000000010d00780c */ /* 0x000fe20003f84270 */
[----:B------:R-:W-:Y:S01]  /*f1b0*/  VIADD R12, R12, 0x20 ;  /* 0x000000200c0c7836 */ /* 0x000fe20000000000 */
[----:B------:R-:W-:Y:S01]  /*f1c0*/  ISETP.NE.AND P1, PT, R3, 0x5, PT ;  /* 0x000000050300780c */ /* 0x000fe20003f25270 */
[----:B------:R-:W-:-:S02]  /*f1d0*/  UIADD3 UR16, UR5, 0x180, URZ ;  /* 0x0000018005107890 */ /* 0x000fc4000fffe03f */
[----:B------:R-:W-:Y:S01]  /*f1e0*/  UIADD3.X UR5, URZ, UR25, URZ, UP0, !UPT ;  /* 0x000000193f057290 */ /* 0x000fe200087fe43f */
[----:B------:R-:W-:Y:S01]  /*f1f0*/  SEL R3, R3, RZ, P1 ;  /* 0x000000ff03037207 */ /* 0x000fe20000800000 */
[----:B------:R-:W-:-:S03]  /*f200*/  UIADD3 UR17, UR8, 0x2980, URZ ;  /* 0x0000298008117890 */ /* 0x000fc6000fffe03f */
[----:B------:R-:W-:Y:S01]  /*f210*/  UMOV UR8, UR16 ;  /* 0x0000001000087c82 */ /* 0x000fe20008000000 */
[----:B--2---:R-:W-:Y:S02]  /*f220*/  R2UR UR12, R5 ;  /* 0x00000000050c72ca */ /* 0x004fe400000e0000 */
[----:B------:R-:W-:-:S04]  /*f230*/  SEL R5, RZ, 0x1, P1 ;  /* 0x00000001ff057807 */ /* 0x000fc80000800000 */
[----:B------:R-:W-:-:S07]  /*f240*/  LOP3.LUT R2, R2, R5, RZ, 0x3c, !PT ;  /* 0x0000000502027212 */ /* 0x000fce00078e3cff */
[----:B------:R0:W-:Y:S02]  /*f250*/  UTMALDG.3D [UR8], [UR4], desc[UR6] ;  /* 0x00000608040075b4 */ /* 0x0001e40008011000 */
[----:B0-----:R-:W-:Y:S01]  /*f260*/  UMOV UR8, UR17 ;  /* 0x0000001100087c82 */ /* 0x001fe20008000000 */
[----:B------:R-:W-:Y:S02]  /*f270*/  UMOV UR11, UR23 ;  /* 0x00000017000b7c82 */ /* 0x000fe40008000000 */
[----:B------:R0:W-:Y:S02]  /*f280*/  UTMALDG.3D [UR8], [UR28], desc[UR6] ;  /* 0x000006081c0075b4 */ /* 0x0001e40008011000 */
[----:B0-----:R-:W-:Y:S05]  /*f290*/  @P4 BRA `(.L_x_305) ;  /* 0xfffffffc00404947 */ /* 0x001fea000383ffff */
.L_x_301:
[----:B------:R-:W-:Y:S05]  /*f2a0*/  BSYNC B1 ;  /* 0x0000000000017941 */ /* 0x000fea0003800000 */
.L_x_300:
[----:B------:R-:W2:Y:S01]  /*f2b0*/  LDL.LU R15, [R1+0x7c] ;  /* 0x00007c00010f7983 */ /* 0x000ea20000300800 */
[----:B------:R-:W-:Y:S01]  /*f2c0*/  LOP3.LUT P5, RZ, R9, 0xff, RZ, 0xc0, !PT ;  /* 0x000000ff09ff7812 */ /* 0x000fe200078ac0ff */
[----:B------:R-:W-:Y:S01]  /*f2d0*/  VIADD R8, R8, UR14 ;  /* 0x0000000e08087c36 */ /* 0x000fe20008000000 */
[----:B------:R-:W-:Y:S01]  /*f2e0*/  UISETP.GE.U32.AND UP0, UPT, UR14, 0x5, UPT ;  /* 0x000000050e00788c */ /* 0x000fe2000bf06070 */
[----:B------:R-:W3:Y:S01]  /*f2f0*/  LDL.LU R14, [R1+0x80] ;  /* 0x00008000010e7983 */ /* 0x000ee20000300800 */
[----:B------:R-:W-:Y:S01]  /*f300*/  IMAD.U32 R5, RZ, RZ, UR14 ;  /* 0x0000000eff057e24 */ /* 0x000fe2000f8e00ff */
[----:B------:R-:W-:Y:S01]  /*f310*/  ULDC.64 UR4, c[0x0][0x650] ;  /* 0x0001940000047ab9 */ /* 0x000fe20000000a00 */
[----:B------:R-:W-:Y:S01]  /*f320*/  ISETP.GT.U32.AND P1, PT, R8, 0x4, PT ;  /* 0x000000040800780c */ /* 0x000fe20003f24070 */
[----:B------:R-:W-:Y:S01]  /*f330*/  BSSY B1, `(.L_x_306) ;  /* 0x0000072000017945 */ /* 0x000fe20003800000 */
[----:B------:R-:W-:Y:S02]  /*f340*/  PLOP3.LUT P4, PT, PT, PT, UP0, 0x80, 0x0 ;  /* 0x000000000000781c */ /* 0x000fe40003f8f008 */
[----:B------:R-:W-:-:S02]  /*f350*/  ISETP.LT.U32.AND P1, PT, R5, 0x5, P1 ;  /* 0x000000050500780c */ /* 0x000fc40000f21070 */
[----:B------:R-:W-:Y:S01]  /*f360*/  PRMT R9, RZ, 0x7610, R9 ;  /* 0x00007610ff097816 */ /* 0x000fe20000000009 */
[----:B------:R-:W0:Y:S01]  /*f370*/  @P5 S2R R3, SR_CgaCtaId ;  /* 0x0000000000035919 */ /* 0x000e220000008800 */
[----:B------:R-:W-:-:S04]  /*f380*/  @P5 MOV R2, 0x400 ;  /* 0x0000040000025802 */ /* 0x000fc80000000f00 */
[----:B0-----:R-:W-:Y:S01]  /*f390*/  @P5 LEA R4, R3, R2, 0x18 ;  /* 0x0000000203045211 */ /* 0x001fe200078ec0ff */
[----:B------:R-:W-:-:S03]  /*f3a0*/  IMAD.WIDE.U32 R2, R8, -0x33333333, RZ ;  /* 0xcccccccd08027825 */ /* 0x000fc600078e00ff */
[----:B------:R0:W-:Y:S02]  /*f3b0*/  @P5 SYNCS.ARRIVE.TRANS64.A1T0 RZ, [R4+URZ+0x88], RZ ;  /* 0x000088ff04ff59a7 */ /* 0x0001e4000810003f */
[----:B------:R-:W-:Y:S02]  /*f3c0*/  SHF.R.U32.HI R5, RZ, 0x2, R3 ;  /* 0x00000002ff057819 */ /* 0x000fe40000011603 */
[----:B------:R-:W-:Y:S02]  /*f3d0*/  SEL R3, RZ, 0x1, !P1 ;  /* 0x00000001ff037807 */ /* 0x000fe40004800000 */
[----:B------:R-:W-:Y:S01]  /*f3e0*/  PRMT R2, RZ, 0x7610, R2 ;  /* 0x00007610ff027816 */ /* 0x000fe20000000002 */
[----:B------:R-:W-:Y:S01]  /*f3f0*/  IMAD R8, R5, -0x5, R8 ;  /* 0xfffffffb05087824 */ /* 0x000fe200078e0208 */
[----:B------:R-:W-:Y:S01]  /*f400*/  LOP3.LUT R0, R0, R3, RZ, 0x3c, !PT ;  /* 0x0000000300007212 */ /* 0x000fe200078e3cff */
[----:B0-----:R-:W-:Y:S02]  /*f410*/  IMAD.MOV.U32 R4, RZ, RZ, -0x1 ;  /* 0xffffffffff047424 */ /* 0x001fe400078e00ff */
[----:B------:R-:W-:Y:S01]  /*f420*/  IMAD.MOV.U32 R3, RZ, RZ, -0x1 ;  /* 0xffffffffff037424 */ /* 0x000fe200078e00ff */
[----:B------:R-:W-:Y:S01]  /*f430*/  @P4 LOP3.LUT R0, R0, 0x1, R5, 0x78, !PT ;  /* 0x0000000100004812 */ /* 0x000fe200078e7805 */
[----:B------:R-:W-:Y:S01]  /*f440*/  IMAD.MOV.U32 R5, RZ, RZ, -0x1 ;  /* 0xffffffffff057424 */ /* 0x000fe200078e00ff */
[----:B---3--:R-:W-:-:S04]  /*f450*/  IADD3 R14, P5, R14, UR20, RZ ;  /* 0x000000140e0e7c10 */ /* 0x008fc8000ffbe0ff */
[----:B--2---:R-:W-:Y:S01]  /*f460*/  IADD3.X R15, R15, UR15, RZ, P5, !PT ;  /* 0x0000000f0f0f7c10 */ /* 0x004fe2000affe4ff */
[----:B------:R0:W-:Y:S01]  /*f470*/  STL [R1+0x80], R14 ;  /* 0x0000800e01007387 */ /* 0x0001e20000100800 */
[----:B------:R-:W-:-:S03]  /*f480*/  ISETP.GE.U32.AND P1, PT, R14, UR4, PT ;  /* 0x000000040e007c0c */ /* 0x000fc6000bf26070 */
[----:B------:R0:W-:Y:S01]  /*f490*/  STL [R1+0x7c], R15 ;  /* 0x00007c0f01007387 */ /* 0x0001e20000100800 */
[----:B------:R-:W-:-:S03]  /*f4a0*/  ISETP.GE.U32.AND.EX P1, PT, R15, UR5, PT, P1 ;  /* 0x000000050f007c0c */ /* 0x000fc6000bf26110 */
[----:B------:R0:W-:Y:S04]  /*f4b0*/  STL [R1+0x84], R5 ;  /* 0x0000840501007387 */ /* 0x0001e80000100800 */
[----:B------:R0:W-:Y:S04]  /*f4c0*/  STL [R1+0x88], R4 ;  /* 0x0000880401007387 */ /* 0x0001e80000100800 */
[----:B------:R0:W-:Y:S02]  /*f4d0*/  STL [R1+0x78], R3 ;  /* 0x0000780301007387 */ /* 0x0001e40000100800 */
[----:B------:R-:W-:Y:S05]  /*f4e0*/  @P1 BRA `(.L_x_307) ;  /* 0x0000000400581947 */ /* 0x000fea0003800000 */
[----:B------:R-:W-:Y:S01]  /*f4f0*/  ULDC.64 UR4, c[0x0][0x628] ;  /* 0x00018a0000047ab9 */ /* 0x000fe20000000a00 */
[----:B------:R-:W1:Y:S01]  /*f500*/  S2R R12, SR_CTAID.X ;  /* 0x00000000000c7919 */ /* 0x000e620000002500 */
[----:B------:R-:W-:Y:S01]  /*f510*/  ISETP.NE.U32.AND P1, PT, RZ, UR4, PT ;  /* 0x00000004ff007c0c */ /* 0x000fe2000bf25070 */
[----:B------:R-:W-:Y:S01]  /*f520*/  ULDC UR7, c[0x0][0x630] ;  /* 0x00018c0000077ab9 */ /* 0x000fe20000000800 */
[----:B------:R-:W-:Y:S01]  /*f530*/  IMAD.MOV.U32 R2, RZ, RZ, R14 ;  /* 0x000000ffff027224 */ /* 0x000fe200078e000e */
[----:B------:R-:W2:Y:S01]  /*f540*/  S2R R10, SR_CTAID.Y ;  /* 0x00000000000a7919 */ /* 0x000ea20000002600 */
[----:B------:R-:W-:Y:S01]  /*f550*/  ISETP.NE.AND.EX P1, PT, RZ, UR5, PT, P1 ;  /* 0x00000005ff007c0c */ /* 0x000fe2000bf25310 */
[----:B0-----:R-:W-:-:S12]  /*f560*/  IMAD.MOV.U32 R3, RZ, RZ, R15 ;  /* 0x000000ffff037224 */ /* 0x001fd800078e000f */
[----:B------:R-:W-:Y:S05]  /*f570*/  @!P1 BRA `(.L_x_308) ;  /* 0x0000000000289947 */ /* 0x000fea0003800000 */
[----:B------:R-:W-:Y:S02]  /*f580*/  ULDC UR6, c[0x0][0x634] ;  /* 0x00018d0000067ab9 */ /* 0x000fe40000000800 */
[----:B------:R-:W-:-:S05]  /*f590*/  IADD3 R7, P1, R14, UR6, RZ ;  /* 0x000000060e077c10 */ /* 0x000fca000ff3e0ff */
[----:B------:R-:W-:-:S04]  /*f5a0*/  IMAD.X R11, RZ, RZ, R15, P1 ;  /* 0x000000ffff0b7224 */ /* 0x000fc800008e060f */
[----:B------:R-:W-:-:S04]  /*f5b0*/  IMAD.WIDE.U32 R4, R11, UR4, RZ ;  /* 0x000000040b047c25 */ /* 0x000fc8000f8e00ff */
[----:B------:R-:W-:-:S04]  /*f5c0*/  IMAD.WIDE.U32 R4, P1, R7, UR5, R4 ;  /* 0x0000000507047c25 */ /* 0x000fc8000f820004 */
[----:B------:R-:W-:-:S04]  /*f5d0*/  IMAD.WIDE.U32 R6, R7, UR4, RZ ;  /* 0x0000000407067c25 */ /* 0x000fc8000f8e00ff */
[----:B------:R-:W-:Y:S01]  /*f5e0*/  IMAD.X R3, RZ, RZ, RZ, P1 ;  /* 0x000000ffff037224 */ /* 0x000fe200008e06ff */
[----:B------:R-:W-:Y:S01]  /*f5f0*/  IADD3 RZ, P1, R7, R4, RZ ;  /* 0x0000000407ff7210 */ /* 0x000fe20007f3e0ff */
[----:B------:R-:W-:-:S04]  /*f600*/  IMAD.MOV.U32 R2, RZ, RZ, R5 ;  /* 0x000000ffff027224 */ /* 0x000fc800078e0005 */
[----:B------:R-:W-:-:S08]  /*f610*/  IMAD.WIDE.U32.X R2, R11, UR5, R2, P1 ;  /* 0x000000050b027c25 */ /* 0x000fd000088e0402 */
.L_x_308:
[--C-:B------:R-:W-:Y:S01]  /*f620*/  SHF.R.U64 R11, R2, UR7, R3.reuse ;  /* 0x00000007020b7c19 */ /* 0x100fe20008001203 */
[----:B------:R-:W-:Y:S01]  /*f630*/  ULDC.64 UR4, c[0x0][0x620] ;  /* 0x0001880000047ab9 */ /* 0x000fe20000000a00 */
[----:B------:R-:W-:Y:S01]  /*f640*/  SHF.R.U32.HI R2, RZ, UR7, R3 ;  /* 0x00000007ff027c19 */ /* 0x000fe20008011603 */
[----:B------:R-:W-:Y:S01]  /*f650*/  IMAD.MOV.U32 R3, RZ, RZ, R15 ;  /* 0x000000ffff037224 */ /* 0x000fe200078e000f */
[----:B------:R-:W-:Y:S01]  /*f660*/  IADD3 R5, P1, RZ, -R11, RZ ;  /* 0x8000000bff057210 */ /* 0x000fe20007f3e0ff */
[----:B------:R-:W0:Y:S01]  /*f670*/  LDC R7, c[0x0][0x144] ;  /* 0x00005100ff077b82 */ /* 0x000e220000000800 */
[----:B-1----:R-:W-:Y:S01]  /*f680*/  I2FP.F32.U32 R6, R12 ;  /* 0x0000000c00067245 */ /* 0x002fe20000201000 */
[----:B------:R-:W-:Y:S01]  /*f690*/  ULDC.64 UR8, c[0x0][0x640] ;  /* 0x0001900000087ab9 */ /* 0x000fe20000000a00 */
[----:B------:R-:W-:Y:S01]  /*f6a0*/  ULDC UR6, c[0x0][0x608] ;  /* 0x0001820000067ab9 */ /* 0x000fe20000000800 */
[----:B------:R-:W-:Y:S01]  /*f6b0*/  IMAD.X R2, RZ, RZ, ~R2, P1 ;  /* 0x000000ffff027224 */ /* 0x000fe200008e0e02 */
[----:B------:R-:W-:-:S03]  /*f6c0*/  ISETP.NE.U32.AND P1, PT, RZ, UR8, PT ;  /* 0x00000008ff007c0c */ /* 0x000fc6000bf25070 */
[----:B------:R-:W-:Y:S01]  /*f6d0*/  IMAD R4, R2, UR4, RZ ;  /* 0x0000000402047c24 */ /* 0x000fe2000f8e02ff */
[----:B------:R-:W1:Y:S01]  /*f6e0*/  LDC R15, c[0x0][0x148] ;  /* 0x00005200ff0f7b82 */ /* 0x000e620000000800 */
[----:B------:R-:W-:Y:S01]  /*f6f0*/  IMAD.MOV.U32 R2, RZ, RZ, R14 ;  /* 0x000000ffff027224 */ /* 0x000fe200078e000e */
[----:B------:R-:W-:-:S03]  /*f700*/  ISETP.NE.AND.EX P1, PT, RZ, UR9, PT, P1 ;  /* 0x00000009ff007c0c */ /* 0x000fc6000bf25310 */
[----:B------:R-:W-:Y:S01]  /*f710*/  IMAD.WIDE.U32 R2, R5, UR4, R2 ;  /* 0x0000000405027c25 */ /* 0x000fe2000f8e0002 */
[----:B------:R-:W-:-:S03]  /*f720*/  ULDC UR4, c[0x0][0x150] ;  /* 0x0000540000047ab9 */ /* 0x000fc60000000800 */
[----:B------:R-:W-:Y:S01]  /*f730*/  FMUL R6, R6, UR4 ;  /* 0x0000000406067c20 */ /* 0x000fe20008400000 */
[----:B------:R-:W-:Y:S01]  /*f740*/  IMAD R5, R5, UR5, R4 ;  /* 0x0000000505057c24 */ /* 0x000fe2000f8e0204 */
[----:B------:R-:W-:Y:S01]  /*f750*/  ULDC UR4, c[0x0][0x618] ;  /* 0x0001860000047ab9 */ /* 0x000fe20000000800 */
[----:B------:R-:W-:Y:S02]  /*f760*/  ULDC UR5, c[0x0][0x154] ;  /* 0x0000550000057ab9 */ /* 0x000fe40000000800 */
[----:B------:R-:W-:Y:S01]  /*f770*/  IMAD.IADD R3, R3, 0x1, R5 ;  /* 0x0000000103037824 */ /* 0x000fe200078e0205 */
[----:B------:R-:W3:Y:S04]  /*f780*/  F2I.U32.TRUNC.NTZ R6, R6 ;  /* 0x0000000600067305 */ /* 0x000ee8000020f000 */
[----:B------:R-:W-:-:S02]  /*f790*/  SHF.R.U64 R13, R2, UR4, R3 ;  /* 0x00000004020d7c19 */ /* 0x000fc40008001203 */
[----:B--2---:R-:W-:-:S05]  /*f7a0*/  I2FP.F32.U32 R2, R10 ;  /* 0x0000000a00027245 */ /* 0x004fca0000201000 */
[----:B------:R-:W-:Y:S01]  /*f7b0*/  FMUL R4, R2, UR5 ;  /* 0x0000000502047c20 */ /* 0x000fe20008400000 */
[----:B------:R-:W-:Y:S01]  /*f7c0*/  SHF.R.U32.HI R2, RZ, UR4, R3 ;  /* 0x00000004ff027c19 */ /* 0x000fe20008011603 */
[----:B------:R-:W-:Y:S02]  /*f7d0*/  ULDC UR4, c[0x0][0x658] ;  /* 0x0001960000047ab9 */ /* 0x000fe40000000800 */
[----:B------:R2:W4:Y:S01]  /*f7e0*/  F2I.U32.TRUNC.NTZ R18, R4 ;  /* 0x0000000400127305 */ /* 0x000522000020f000 */
[----:B------:R-:W-:Y:S01]  /*f7f0*/  SHF.R.U64 R16, R13, UR6, R2 ;  /* 0x000000060d107c19 */ /* 0x000fe20008001202 */
[----:B---3--:R-:W-:Y:S01]  /*f800*/  IMAD.MOV R6, RZ, RZ, -R6 ;  /* 0x000000ffff067224 */ /* 0x008fe200078e0a06 */
[----:B------:R-:W-:-:S03]  /*f810*/  SHF.R.U32.HI R3, RZ, UR6, R2 ;  /* 0x00000006ff037c19 */ /* 0x000fc60008011602 */
[----:B0-----:R-:W-:Y:S01]  /*f820*/  IMAD R12, R7, R6, R12 ;  /* 0x00000006070c7224 */ /* 0x001fe200078e020c */
[--C-:B------:R-:W-:Y:S02]  /*f830*/  SHF.R.U64 R14, R16, UR4, R3.reuse ;  /* 0x00000004100e7c19 */ /* 0x100fe40008001203 */
[----:B------:R-:W-:-:S03]  /*f840*/  SHF.R.U32.HI R3, RZ, UR4, R3 ;  /* 0x00000004ff037c19 */ /* 0x000fc60008011603 */
[----:B------:R-:W-:Y:S01]  /*f850*/  IMAD.MOV.U32 R2, RZ, RZ, R14 ;  /* 0x000000ffff027224 */ /* 0x000fe200078e000e */
[----:B--2-4-:R-:W-:Y:S06]  /*f860*/  @!P1 BRA `(.L_x_309) ;  /* 0x0000000000289947 */ /* 0x014fec0003800000 */
        /* <DEDUP_REMOVED lines=10> */
.L_x_309:
[----:B------:R-:W-:Y:S01]  /*f910*/  ULDC UR4, c[0x0][0x648] ;  /* 0x0001920000047ab9 */ /* 0x000fe20000000800 */
[----:B------:R-:W-:Y:S01]  /*f920*/  IMAD.MOV R18, RZ, RZ, -R18 ;  /* 0x000000ffff127224 */ /* 0x000fe200078e0a12 */
[----:B------:R-:W-:Y:S01]  /*f930*/  SHF.R.U64 R3, R2, UR4, R3 ;  /* 0x0000000402037c19 */ /* 0x000fe20008001203 */
[----:B------:R-:W-:Y:S01]  /*f940*/  ULDC UR4, c[0x0][0x638] ;  /* 0x00018e0000047ab9 */ /* 0x000fe20000000800 */
[----:B------:R-:W-:Y:S01]  /*f950*/  LOP3.LUT R2, R16, UR19, RZ, 0xc0, !PT ;  /* 0x0000001310027c12 */ /* 0x000fe2000f8ec0ff */
[----:B-1----:R-:W-:Y:S01]  /*f960*/  @P2 IMAD R12, R15, R18, R10 ;  /* 0x000000120f0c2224 */ /* 0x002fe200078e020a */
[----:B------:R-:W-:Y:S01]  /*f970*/  LOP3.LUT R13, R13, UR18, RZ, 0xc0, !PT ;  /* 0x000000120d0d7c12 */ /* 0x000fe2000f8ec0ff */
[----:B------:R-:W-:Y:S01]  /*f980*/  IMAD.MOV R5, RZ, RZ, -R3 ;  /* 0x000000ffff057224 */ /* 0x000fe200078e0a03 */
[----:B------:R-:W-:Y:S01]  /*f990*/  ULDC UR5, c[0x0][0x610] ;  /* 0x0001840000057ab9 */ /* 0x000fe20000000800 */
[----:B------:R-:W-:Y:S02]  /*f9a0*/  IMAD R3, R3, UR22, R2 ;  /* 0x0000001603037c24 */ /* 0x000fe4000f8e0202 */
[----:B------:R-:W-:Y:S01]  /*f9b0*/  IMAD R14, R5, UR4, R14 ;  /* 0x00000004050e7c24 */ /* 0x000fe2000f8e020e */
[----:B------:R-:W-:Y:S01]  /*f9c0*/  ULDC UR4, c[0x0][0x600] ;  /* 0x0001800000047ab9 */ /* 0x000fe20000000800 */
[----:B------:R-:W-:-:S02]  /*f9d0*/  IMAD R3, R3, UR5, R12 ;  /* 0x0000000503037c24 */ /* 0x000fc4000f8e020c */
[----:B------:R-:W-:Y:S02]  /*f9e0*/  IMAD R14, R14, UR4, R13 ;  /* 0x000000040e0e7c24 */ /* 0x000fe4000f8e020d */
[----:B------:R-:W-:-:S03]  /*f9f0*/  IMAD.MOV.U32 R2, RZ, RZ, 0x1 ;  /* 0x00000001ff027424 */ /* 0x000fc600078e00ff */
[----:B------:R-:W-:Y:S02]  /*fa00*/  SEL R4, R14, R3, !P2 ;  /* 0x000000030e047207 */ /* 0x000fe40005000000 */
[----:B------:R-:W-:-:S03]  /*fa10*/  SEL R3, R3, R14, !P2 ;  /* 0x0000000e03037207 */ /* 0x000fc60005000000 */
[----:B------:R1:W-:Y:S04]  /*fa20*/  STL [R1+0x88], R4 ;  /* 0x0000880401007387 */ /* 0x0003e80000100800 */
[----:B------:R1:W-:Y:S04]  /*fa30*/  STL [R1+0x78], R11 ;  /* 0x0000780b01007387 */ /* 0x0003e80000100800 */
[----:B------:R1:W-:Y:S02]  /*fa40*/  STL [R1+0x84], R3 ;  /* 0x0000840301007387 */ /* 0x0003e40000100800 */
.L_x_307:
[----:B------:R-:W-:Y:S05]  /*fa50*/  BSYNC B1 ;  /* 0x0000000000017941 */ /* 0x000fea0003800000 */
.L_x_306:
[----:B------:R-:W-:-:S13]  /*fa60*/  LOP3.LUT P1, RZ, R2, 0xff, RZ, 0xc0, !PT ;  /* 0x000000ff02ff7812 */ /* 0x000fda000782c0ff */
[----:B------:R-:W-:Y:S05]  /*fa70*/  @P1 BRA `(.L_x_310) ;  /* 0xfffffff4000c1947 */ /* 0x000fea000383ffff */
[----:B------:R-:W-:Y:S05]  /*fa80*/  BSYNC B0 ;  /* 0x0000000000007941 */ /* 0x000fea0003800000 */
.L_x_298:
[----:B------:R-:W-:-:S03]  /*fa90*/  UMOV UR4, 0xffffffff ;  /* 0xffffffff00047882 */ /* 0x000fc60000000000 */
[----:B------:R-:W-:Y:S05]  /*faa0*/  BRA.DIV UR4, `(.L_x_311) ;  /* 0x00000006047c7947 */ /* 0x000fea000b800000 */
[----:B------:R-:W-:-:S13]  /*fab0*/  ELECT P0, URZ, PT ;  /* 0x00000000003f782f */ /* 0x000fda0003800000 */
.L_x_328:
[----:B------:R-:W-:Y:S04]  /*fac0*/  BSSY B0, `(.L_x_312) ;  /* 0x0000035000007945 */ /* 0x000fe80003800000 */
[----:B------:R-:W-:Y:S05]  /*fad0*/  @!P0 BRA `(.L_x_313) ;  /* 0x0000000000cc8947 */ /* 0x000fea0003800000 */
[----:B------:R-:W-:-:S04]  /*fae0*/  ULOP3.LUT UR4, UR13, 0x2, URZ, 0xfc, !UPT ;  /* 0x000000020d047892 */ /* 0x000fc8000f8efc3f */
[----:B------:R-:W-:-:S06]  /*faf0*/  UISETP.NE.AND UP0, UPT, UR4, 0x3, UPT ;  /* 0x000000030400788c */ /* 0x000fcc000bf05270 */
[----:B------:R-:W-:-:S13]  /*fb00*/  PLOP3.LUT P0, PT, PT, PT, UP0, 0x80, 0x0 ;  /* 0x000000000000781c */ /* 0x000fda0003f0f008 */
[----:B------:R-:W-:Y:S05]  /*fb10*/  @!P0 BRA `(.L_x_314) ;  /* 0x0000000000048947 */ /* 0x000fea0003800000 */
[----:B------:R-:W-:Y:S01]  /*fb20*/  BPT.TRAP 0x1 ;  /* 0x000000040000795c */ /* 0x000fe20000300000 */
.L_x_314:
[----:B01----:R-:W0:Y:S01]  /*fb30*/  S2R R3, SR_CgaCtaId ;  /* 0x0000000000037919 */ /* 0x003e220000008800 */
[----:B------:R-:W-:-:S04]  /*fb40*/  MOV R2, 0x400 ;  /* 0x0000040000027802 */ /* 0x000fc80000000f00 */
[----:B0-----:R-:W-:Y:S02]  /*fb50*/  LEA R3, R3, R2, 0x18 ;  /* 0x0000000203037211 */ /* 0x001fe400078ec0ff */
[----:B------:R-:W-:-:S03]  /*fb60*/  SHF.L.U32 R2, R0, 0x1f, RZ ;  /* 0x0000001f00027819 */ /* 0x000fc600000006ff */
[----:B------:R-:W-:-:S04]  /*fb70*/  VIADD R3, R3, 0x28 ;  /* 0x0000002803037836 */ /* 0x000fc80000000000 */
[C---:B------:R-:W-:Y:S02]  /*fb80*/  IMAD R7, R8.reuse, 0x8, R3 ;  /* 0x0000000808077824 */ /* 0x040fe400078e0203 */
[----:B------:R-:W-:Y:S02]  /*fb90*/  VIADD R8, R8, 0x1 ;  /* 0x0000000108087836 */ /* 0x000fe40000000000 */
[----:B------:R-:W0:Y:S03]  /*fba0*/  SYNCS.PHASECHK.TRANS64.TRYWAIT P0, [R7+URZ], R2 ;  /* 0x00000002070075a7 */ /* 0x000e26000800017f */
[----:B------:R-:W-:-:S04]  /*fbb0*/  ISETP.NE.AND P1, PT, R8, 0x5, PT ;  /* 0x000000050800780c */ /* 0x000fc80003f25270 */
[----:B------:R-:W-:Y:S02]  /*fbc0*/  SEL R5, RZ, 0x1, P1 ;  /* 0x00000001ff057807 */ /* 0x000fe40000800000 */
[----:B------:R-:W-:Y:S02]  /*fbd0*/  SEL R8, R8, RZ, P1 ;  /* 0x000000ff08087207 */ /* 0x000fe40000800000 */
[----:B------:R-:W-:-:S03]  /*fbe0*/  LOP3.LUT R5, R0, R5, RZ, 0x3c, !PT ;  /* 0x0000000500057212 */ /* 0x000fc600078e3cff */
[----:B------:R-:W-:Y:S01]  /*fbf0*/  IMAD R9, R8, 0x8, R3 ;  /* 0x0000000808097824 */ /* 0x000fe200078e0203 */
[----:B------:R-:W-:Y:S01]  /*fc00*/  SHF.L.U32 R4, R5, 0x1f, RZ ;  /* 0x0000001f05047819 */ /* 0x000fe200000006ff */
[----:B0-----:R-:W-:Y:S06]  /*fc10*/  @!P0 BRA `(.L_x_315) ;  /* 0x0000000400448947 */ /* 0x001fec0003800000 */
.L_x_329:
[----:B------:R-:W1:Y:S01]  /*fc20*/  SYNCS.PHASECHK.TRANS64.TRYWAIT P0, [R9+URZ], R4 ;  /* 0x00000004090075a7 */ /* 0x000e62000800017f */
[----:B------:R-:W-:-:S05]  /*fc30*/  VIADD R0, R8, 0x1 ;  /* 0x0000000108007836 */ /* 0x000fca0000000000 */
[----:B------:R-:W-:-:S04]  /*fc40*/  ISETP.NE.AND P1, PT, R0, 0x5, PT ;  /* 0x000000050000780c */ /* 0x000fc80003f25270 */
[----:B0-----:R-:W-:Y:S02]  /*fc50*/  SEL R2, RZ, 0x1, P1 ;  /* 0x00000001ff027807 */ /* 0x001fe40000800000 */
[----:B------:R-:W-:Y:S02]  /*fc60*/  SEL R0, R0, RZ, P1 ;  /* 0x000000ff00007207 */ /* 0x000fe40000800000 */
[----:B------:R-:W-:-:S03]  /*fc70*/  LOP3.LUT R7, R5, R2, RZ, 0x3c, !PT ;  /* 0x0000000205077212 */ /* 0x000fc600078e3cff */
[----:B------:R-:W-:Y:S01]  /*fc80*/  IMAD R6, R0, 0x8, R3 ;  /* 0x0000000800067824 */ /* 0x000fe200078e0203 */
[----:B------:R-:W-:Y:S01]  /*fc90*/  SHF.L.U32 R5, R7, 0x1f, RZ ;  /* 0x0000001f07057819 */ /* 0x000fe200000006ff */
[----:B-1----:R-:W-:Y:S06]  /*fca0*/  @!P0 BRA `(.L_x_316) ;  /* 0x0000000400348947 */ /* 0x002fec0003800000 */
.L_x_330:
[----:B------:R-:W1:Y:S01]  /*fcb0*/  SYNCS.PHASECHK.TRANS64.TRYWAIT P0, [R6+URZ], R5 ;  /* 0x00000005060075a7 */ /* 0x000e62000800017f */
[----:B------:R-:W-:-:S05]  /*fcc0*/  VIADD R0, R0, 0x1 ;  /* 0x0000000100007836 */ /* 0x000fca0000000000 */
[----:B------:R-:W-:-:S04]  /*fcd0*/  ISETP.NE.AND P1, PT, R0, 0x5, PT ;  /* 0x000000050000780c */ /* 0x000fc80003f25270 */
[----:B------:R-:W-:Y:S02]  /*fce0*/  SEL R2, RZ, 0x1, P1 ;  /* 0x00000001ff027807 */ /* 0x000fe40000800000 */
[----:B------:R-:W-:Y:S02]  /*fcf0*/  SEL R0, R0, RZ, P1 ;  /* 0x000000ff00007207 */ /* 0x000fe40000800000 */
[----:B------:R-:W-:-:S03]  /*fd00*/  LOP3.LUT R7, R7, R2, RZ, 0x3c, !PT ;  /* 0x0000000207077212 */ /* 0x000fc600078e3cff */
[----:B0-----:R-:W-:Y:S01]  /*fd10*/  IMAD R9, R0, 0x8, R3 ;  /* 0x0000000800097824 */ /* 0x001fe200078e0203 */
[----:B------:R-:W-:Y:S01]  /*fd20*/  SHF.L.U32 R4, R7, 0x1f, RZ ;  /* 0x0000001f07047819 */ /* 0x000fe200000006ff */
[----:B-1----:R-:W-:Y:S06]  /*fd30*/  @!P0 BRA `(.L_x_317) ;  /* 0x0000000400248947 */ /* 0x002fec0003800000 */
.L_x_331:
[----:B------:R-:W1:Y:S01]  /*fd40*/  SYNCS.PHASECHK.TRANS64.TRYWAIT P0, [R9+URZ], R4 ;  /* 0x00000004090075a7 */ /* 0x000e62000800017f */
[----:B------:R-:W-:-:S05]  /*fd50*/  VIADD R0, R0, 0x1 ;  /* 0x0000000100007836 */ /* 0x000fca0000000000 */
[----:B------:R-:W-:-:S04]  /*fd60*/  ISETP.NE.AND P1, PT, R0, 0x5, PT ;  /* 0x000000050000780c */ /* 0x000fc80003f25270 */
[----:B------:R-:W-:Y:S02]  /*fd70*/  SEL R2, RZ, 0x1, P1 ;  /* 0x00000001ff027807 */ /* 0x000fe40000800000 */
[----:B------:R-:W-:Y:S02]  /*fd80*/  SEL R0, R0, RZ, P1 ;  /* 0x000000ff00007207 */ /* 0x000fe40000800000 */
[----:B------:R-:W-:Y:S01]  /*fd90*/  LOP3.LUT R2, R7, R2, RZ, 0x3c, !PT ;  /* 0x0000000207027212 */ /* 0x000fe200078e3cff */
[----:B-1----:R-:W-:Y:S06]  /*fda0*/  @!P0 BRA `(.L_x_318) ;  /* 0x00000004001c8947 */ /* 0x002fec0003800000 */
.L_x_332:
[----:B------:R-:W-:Y:S01]  /*fdb0*/  IMAD R3, R0, 0x8, R3 ;  /* 0x0000000800037824 */ /* 0x000fe200078e0203 */
[----:B------:R-:W-:-:S07]  /*fdc0*/  SHF.L.U32 R0, R2, 0x1f, RZ ;  /* 0x0000001f02007819 */ /* 0x000fce00000006ff */
.L_x_319:
[----:B--2---:R2:W3:Y:S02]  /*fdd0*/  SYNCS.PHASECHK.TRANS64.TRYWAIT P0, [R3+URZ], R0 ;  /* 0x00000000030075a7 */ /* 0x0044e4000800017f */
[----:B---3--:R-:W-:Y:S05]  /*fde0*/  @!P0 NANOSLEEP.SYNCS 0x989680 ;  /* 0x009896800000895d */ /* 0x008fea0003900000 */
[----:B------:R-:W3:Y:S02]  /*fdf0*/  @!P0 SYNCS.PHASECHK.TRANS64 P0, [R3+URZ], R0 ;  /* 0x00000000030085a7 */ /* 0x000ee4000800007f */
[----:B---3--:R-:W-:Y:S05]  /*fe00*/  @!P0 BRA `(.L_x_319) ;  /* 0xfffffffc00f08947 */ /* 0x008fea000383ffff */
.L_x_313:
[----:B------:R-:W-:Y:S05]  /*fe10*/  BSYNC B0 ;  /* 0x0000000000007941 */ /* 0x000fea0003800000 */
.L_x_312:
[----:B------:R-:W-:Y:S05]  /*fe20*/  EXIT ;  /* 0x000000000000794d */ /* 0x000fea0003800000 */
.L_x_15:
[----:B---3--:R-:W-:-:S04]  /*fe30*/  IMAD.U32 R3, RZ, RZ, UR17 ;  /* 0x00000011ff037e24 */ /* 0x008fc8000f8e00ff */
[----:B------:R3:W4:Y:S03]  /*fe40*/  SYNCS.PHASECHK.TRANS64.TRYWAIT P0, [R3+URZ+-0x8], R0 ;  /* 0xfffff800030075a7 */ /* 0x000726000800017f */
[----:B----4-:R-:W-:Y:S05]  /*fe50*/  @!P0 NANOSLEEP.SYNCS 0x989680 ;  /* 0x009896800000895d */ /* 0x010fea0003900000 */
[----:B------:R-:W4:Y:S02]  /*fe60*/  @!P0 SYNCS.PHASECHK.TRANS64 P0, [R3+URZ+-0x8], R0 ;  /* 0xfffff800030085a7 */ /* 0x000f24000800007f */
[----:B----4-:R-:W-:Y:S05]  /*fe70*/  @!P0 BRA `(.L_x_15) ;  /* 0xfffffffc00ec8947 */ /* 0x010fea000383ffff */
[----:B------:R-:W-:Y:S05]  /*fe80*/  BRA `(.L_x_320) ;  /* 0xffffff1400d07947 */ /* 0x000fea000383ffff */
.L_x_20:
[----:B-1----:R-:W-:-:S04]  /*fe90*/  IMAD.U32 R3, RZ, RZ, UR6 ;  /* 0x00000006ff037e24 */ /* 0x002fc8000f8e00ff */
[----:B------:R1:W2:Y:S03]  /*fea0*/  SYNCS.PHASECHK.TRANS64.TRYWAIT P0, [R3+URZ], R0 ;  /* 0x00000000030075a7 */ /* 0x0002a6000800017f */
[----:B--2---:R-:W-:Y:S05]  /*feb0*/  @!P0 NANOSLEEP.SYNCS 0x989680 ;  /* 0x009896800000895d */ /* 0x004fea0003900000 */
[----:B------:R-:W2:Y:S02]  /*fec0*/  @!P0 SYNCS.PHASECHK.TRANS64 P0, [R3+URZ], R0 ;  /* 0x00000000030085a7 */ /* 0x000ea4000800007f */
[----:B--2---:R-:W-:Y:S05]  /*fed0*/  @!P0 BRA `(.L_x_20) ;  /* 0xfffffffc00ec8947 */ /* 0x004fea000383ffff */
[----:B------:R-:W-:Y:S05]  /*fee0*/  BRA `(.L_x_19) ;  /* 0xffffff20003c7947 */ /* 0x000fea000383ffff */
.L_x_26:
[----:B-----5:R1:W-:Y:S02]  /*fef0*/  STL [R1+0x9c], R0 ;  /* 0x00009c0001007387 */ /* 0x0203e40000100800 */
[----:B-1----:R-:W-:-:S04]  /*ff00*/  IMAD.U32 R0, RZ, RZ, UR9 ;  /* 0x00000009ff007e24 */ /* 0x002fc8000f8e00ff */
[----:B------:R1:W3:Y:S03]  /*ff10*/  SYNCS.PHASECHK.TRANS64.TRYWAIT P0, [R0+URZ], R229 ;  /* 0x000000e5000075a7 */ /* 0x0002e6000800017f */
[----:B---3--:R-:W-:Y:S05]  /*ff20*/  @!P0 NANOSLEEP.SYNCS 0x989680 ;  /* 0x009896800000895d */ /* 0x008fea0003900000 */
[----:B------:R1:W3:Y:S02]  /*ff30*/  @!P0 SYNCS.PHASECHK.TRANS64 P0, [R0+URZ], R229 ;  /* 0x000000e5000085a7 */ /* 0x0002e4000800007f */
[----:B-1----:R1:W5:Y:S02]  /*ff40*/  LDL.LU R0, [R1+0x9c] ;  /* 0x00009c0001007983 */ /* 0x0023640000300800 */
[----:B-1-3--:R-:W-:Y:S05]  /*ff50*/  @!P0 BRA `(.L_x_26) ;  /* 0xfffffffc00e48947 */ /* 0x00afea000383ffff */
[----:B------:R-:W-:Y:S05]  /*ff60*/  BRA `(.L_x_25) ;  /* 0xffffff3000907947 */ /* 0x000fea000383ffff */
.L_x_34:
[----:B---3--:R-:W-:-:S04]  /*ff70*/  IMAD.U32 R25, RZ, RZ, UR17 ;  /* 0x00000011ff197e24 */ /* 0x008fc8000f8e00ff */
[----:B------:R3:W4:Y:S03]  /*ff80*/  SYNCS.PHASECHK.TRANS64.TRYWAIT P0, [R25+URZ+0x8], R24 ;  /* 0x00000818190075a7 */ /* 0x000726000800017f */
[----:B----4-:R-:W-:Y:S05]  /*ff90*/  @!P0 NANOSLEEP.SYNCS 0x989680 ;  /* 0x009896800000895d */ /* 0x010fea0003900000 */
[----:B------:R-:W4:Y:S02]  /*ffa0*/  @!P0 SYNCS.PHASECHK.TRANS64 P0, [R25+URZ+0x8], R24 ;  /* 0x00000818190085a7 */ /* 0x000f24000800007f */
[----:B----4-:R-:W-:Y:S05]  /*ffb0*/  @!P0 BRA `(.L_x_34) ;  /* 0xfffffffc00ec8947 */ /* 0x010fea000383ffff */
[----:B------:R-:W-:Y:S05]  /*ffc0*/  BRA `(.L_x_321) ;  /* 0xffffff5400547947 */ /* 0x000fea000383ffff */
.L_x_299:
[----:B------:R-:W-:Y:S01]  /*ffd0*/  BSSY B1, `(.L_x_322) ;  /* 0x0000006000017945 */ /* 0x000fe20003800000 */
[----:B------:R-:W-:-:S07]  /*ffe0*/  IMAD.MOV.U32 R2, RZ, RZ, -0x1 ;  /* 0xffffffffff027424 */ /* 0x000fce00078e00ff */
[----:B------:R-:W-:Y:S05]  /*fff0*/  WARPSYNC.COLLECTIVE R2, `(.L_x_323) ;  /* 0x00000000020c7348 */ /* 0x000fea0003c00000 */
[----:B------:R-:W-:Y:S02]  /*10000*/  ELECT P1, UR62, PT ;  /* 0x00000000003e782f */ /* 0x000fe40003820000 */
[----:B------:R-:W-:Y:S01]  /*10010*/  MOV R2, UR62 ;  /* 0x0000003e00027c02 */ /* 0x000fe20008000f00 */
[----:B------:R-:W-:Y:S10]  /*10020*/  ENDCOLLECTIVE ;  /* 0x000000000000791b */ /* 0x000ff40003800000 */
.L_x_323:
[----:B------:R-:W-:Y:S05]  /*10030*/  BSYNC B1 ;  /* 0x0000000000017941 */ /* 0x000fea0003800000 */
.L_x_322:
[----:B------:R-:W-:Y:S05]  /*10040*/  BRA `(.L_x_324) ;  /* 0xffffffec00a47947 */ /* 0x000fea000383ffff */
.L_x_302:
[----:B-1----:R1:W2:Y:S02]  /*10050*/  SYNCS.PHASECHK.TRANS64.TRYWAIT P1, [R11+URZ+0x28], R4 ;  /* 0x000028040b0075a7 */ /* 0x0022a4000802017f */
[----:B--2---:R-:W-:Y:S05]  /*10060*/  @!P1 NANOSLEEP.SYNCS 0x989680 ;  /* 0x009896800000995d */ /* 0x004fea0003900000 */
[----:B------:R-:W2:Y:S02]  /*10070*/  @!P1 SYNCS.PHASECHK.TRANS64 P1, [R11+URZ+0x28], R4 ;  /* 0x000028040b0095a7 */ /* 0x000ea4000802007f */
[----:B--2---:R-:W-:Y:S05]  /*10080*/  @!P1 BRA `(.L_x_302) ;  /* 0xfffffffc00f09947 */ /* 0x004fea000383ffff */
[----:B------:R-:W-:Y:S05]  /*10090*/  BRA `(.L_x_325) ;  /* 0xffffffec00e07947 */ /* 0x000fea000383ffff */
.L_x_311:
[----:B------:R-:W-:Y:S01]  /*100a0*/  BSSY B0, `(.L_x_326) ;  /* 0x0000006000007945 */ /* 0x000fe20003800000 */
[----:B------:R-:W-:-:S07]  /*100b0*/  IMAD.MOV.U32 R2, RZ, RZ, -0x1 ;  /* 0xffffffffff027424 */ /* 0x000fce00078e00ff */
[----:B01----:R-:W-:Y:S05]  /*100c0*/  WARPSYNC.COLLECTIVE R2, `(.L_x_327) ;  /* 0x00000000020c7348 */ /* 0x003fea0003c00000 */
[----:B------:R-:W-:Y:S02]  /*100d0*/  ELECT P1, UR62, PT ;  /* 0x00000000003e782f */ /* 0x000fe40003820000 */
[----:B------:R-:W-:Y:S01]  /*100e0*/  MOV R2, UR62 ;  /* 0x0000003e00027c02 */ /* 0x000fe20008000f00 */
[----:B01----:R-:W-:Y:S10]  /*100f0*/  ENDCOLLECTIVE ;  /* 0x000000000000791b */ /* 0x003ff40003800000 */
.L_x_327:
[----:B------:R-:W-:Y:S05]  /*10100*/  BSYNC B0 ;  /* 0x0000000000007941 */ /* 0x000fea0003800000 */
.L_x_326:
[----:B------:R-:W-:Y:S01]  /*10110*/  PLOP3.LUT P0, PT, P1, PT, PT, 0x80, 0x0 ;  /* 0x000000000000781c */ /* 0x000fe20000f0f070 */
[----:B------:R-:W-:-:S12]  /*10120*/  BRA `(.L_x_328) ;  /* 0xfffffff800647947 */ /* 0x000fd8000383ffff */
.L_x_315:
[----:B0-----:R0:W1:Y:S02]  /*10130*/  SYNCS.PHASECHK.TRANS64.TRYWAIT P0, [R7+URZ], R2 ;  /* 0x00000002070075a7 */ /* 0x001064000800017f */
[----:B-1----:R-:W-:Y:S05]  /*10140*/  @!P0 NANOSLEEP.SYNCS 0x989680 ;  /* 0x009896800000895d */ /* 0x002fea0003900000 */
[----:B------:R-:W1:Y:S02]  /*10150*/  @!P0 SYNCS.PHASECHK.TRANS64 P0, [R7+URZ], R2 ;  /* 0x00000002070085a7 */ /* 0x000e64000800007f */
[----:B-1----:R-:W-:Y:S05]  /*10160*/  @!P0 BRA `(.L_x_315) ;  /* 0xfffffffc00f08947 */ /* 0x002fea000383ffff */
[----:B------:R-:W-:Y:S05]  /*10170*/  BRA `(.L_x_329) ;  /* 0xfffffff800a87947 */ /* 0x000fea000383ffff */
.L_x_316:
[----:B0-----:R0:W1:Y:S02]  /*10180*/  SYNCS.PHASECHK.TRANS64.TRYWAIT P0, [R9+URZ], R4 ;  /* 0x00000004090075a7 */ /* 0x001064000800017f */
[----:B-1----:R-:W-:Y:S05]  /*10190*/  @!P0 NANOSLEEP.SYNCS 0x989680 ;  /* 0x009896800000895d */ /* 0x002fea0003900000 */
[----:B------:R-:W1:Y:S02]  /*101a0*/  @!P0 SYNCS.PHASECHK.TRANS64 P0, [R9+URZ], R4 ;  /* 0x00000004090085a7 */ /* 0x000e64000800007f */
[----:B-1----:R-:W-:Y:S05]  /*101b0*/  @!P0 BRA `(.L_x_316) ;  /* 0xfffffffc00f08947 */ /* 0x002fea000383ffff */
[----:B------:R-:W-:Y:S05]  /*101c0*/  BRA `(.L_x_330) ;  /* 0xfffffff800b87947 */ /* 0x000fea000383ffff */
.L_x_317:
[----:B0-----:R0:W1:Y:S02]  /*101d0*/  SYNCS.PHASECHK.TRANS64.TRYWAIT P0, [R6+URZ], R5 ;  /* 0x00000005060075a7 */ /* 0x001064000800017f */
[----:B-1----:R-:W-:Y:S05]  /*101e0*/  @!P0 NANOSLEEP.SYNCS 0x989680 ;  /* 0x009896800000895d */ /* 0x002fea0003900000 */
[----:B------:R-:W1:Y:S02]  /*101f0*/  @!P0 SYNCS.PHASECHK.TRANS64 P0, [R6+URZ], R5 ;  /* 0x00000005060085a7 */ /* 0x000e64000800007f */
[----:B-1----:R-:W-:Y:S05]  /*10200*/  @!P0 BRA `(.L_x_317) ;  /* 0xfffffffc00f08947 */ /* 0x002fea000383ffff */
[----:B------:R-:W-:Y:S05]  /*10210*/  BRA `(.L_x_331) ;  /* 0xfffffff800c87947 */ /* 0x000fea000383ffff */
.L_x_318:
[----:B-1----:R1:W2:Y:S02]  /*10220*/  SYNCS.PHASECHK.TRANS64.TRYWAIT P0, [R9+URZ], R4 ;  /* 0x00000004090075a7 */ /* 0x0022a4000800017f */
[----:B--2---:R-:W-:Y:S05]  /*10230*/  @!P0 NANOSLEEP.SYNCS 0x989680 ;  /* 0x009896800000895d */ /* 0x004fea0003900000 */
[----:B------:R-:W2:Y:S02]  /*10240*/  @!P0 SYNCS.PHASECHK.TRANS64 P0, [R9+URZ], R4 ;  /* 0x00000004090085a7 */ /* 0x000ea4000800007f */
[----:B--2---:R-:W-:Y:S05]  /*10250*/  @!P0 BRA `(.L_x_318) ;  /* 0xfffffffc00f08947 */ /* 0x004fea000383ffff */
[----:B------:R-:W-:Y:S05]  /*10260*/  BRA `(.L_x_332) ;  /* 0xfffffff800d07947 */ /* 0x000fea000383ffff */
.L_x_333:
[----:B------:R-:W-:-:S00]  /*10270*/  BRA `(.L_x_333) ;  /* 0xfffffffc00fc7947 */ /* 0x000fc0000383ffff */
[----:B------:R-:W-:-:S00]  /*10280*/  NOP ;  /* 0x0000000000007918 */ /* 0x000fc00000000000 */
[----:B------:R-:W-:-:S00]  /*10290*/  NOP ;  /* 0x0000000000007918 */ /* 0x000fc00000000000 */
[----:B------:R-:W-:-:S00]  /*102a0*/  NOP ;  /* 0x0000000000007918 */ /* 0x000fc00000000000 */
[----:B------:R-:W-:-:S00]  /*102b0*/  NOP ;  /* 0x0000000000007918 */ /* 0x000fc00000000000 */
[----:B------:R-:W-:-:S00]  /*102c0*/  NOP ;  /* 0x0000000000007918 */ /* 0x000fc00000000000 */
[----:B------:R-:W-:-:S00]  /*102d0*/  NOP ;  /* 0x0000000000007918 */ /* 0x000fc00000000000 */
[----:B------:R-:W-:-:S00]  /*102e0*/  NOP ;  /* 0x0000000000007918 */ /* 0x000fc00000000000 */
[----:B------:R-:W-:-:S00]  /*102f0*/  NOP ;  /* 0x0000000000007918 */ /* 0x000fc00000000000 */
.L_x_334:


//--------------------- .nv.shared._ZN7cutlass13device_kernelINS_4gemm6kernel13GemmUniversalIN4cute5tupleIJiiiiEEENS1_10collective13CollectiveMmaINS1_37MainloopSm90TmaGmmaWarpSpecializedFP8ILi5ENS5_IJNS4_1CILi1EEESB_SB_EEENS1_32KernelTmaWarpSpecializedPingpongEEENS5_IJNSA_ILi64EEENSA_ILi256EEENSA_ILi32EEEEEENS_12float_e5m2_tENS5_IJlSB_lEEESJ_SK_NS4_8TiledMMAINS4_8MMA_AtomIJNS4_4SM904GMMA31MMA_64x256x32_F32E5M2E5M2_SS_TNILNSO_7ScaleInE1ELSQ_1EEEEEENS4_6LayoutISC_NS5_IJNSA_ILi0EEESU_SU_EEEEENS5_IJNS4_10UnderscoreESX_SX_EEEEENS4_13SM90_TMA_LOADENS4_14ComposedLayoutINS4_7SwizzleILi1ELi4ELi3EEENS4_18smem_ptr_flag_bitsILi8EEENST_INS5_IJNSA_ILi8EEESH_EEENS5_IJSH_SB_EEEEEEEvNS4_8identityES10_S1A_vS1B_EENS_8epilogue10collective6detail29Sm90TmaWarpSpecializedAdapterINS1E_15DefaultEpilogueISJ_SK_SK_NS1D_6thread17LinearCombinationISJ_Li1EffLNS1I_9ScaleType4KindE0ELNS_15FloatRoundStyleE2ESJ_EENS1_15EpilogueDefaultEEEEEvvEEEEvNT_6ParamsE --------------------------
	.section	.nv.shared._ZN7cutlass13device_kernelINS_4gemm6kernel13GemmUniversalIN4cute5tupleIJiiiiEEENS1_10collective13CollectiveMmaINS1_37MainloopSm90TmaGmmaWarpSpecializedFP8ILi5ENS5_IJNS4_1CILi1EEESB_SB_EEENS1_32KernelTmaWarpSpecializedPingpongEEENS5_IJNSA_ILi64EEENSA_ILi256EEENSA_ILi32EEEEEENS_12float_e5m2_tENS5_IJlSB_lEEESJ_SK_NS4_8TiledMMAINS4_8MMA_AtomIJNS4_4SM904GMMA31MMA_64x256x32_F32E5M2E5M2_SS_TNILNSO_7ScaleInE1ELSQ_1EEEEEENS4_6LayoutISC_NS5_IJNSA_ILi0EEESU_SU_EEEEENS5_IJNS4_10UnderscoreESX_SX_EEEEENS4_13SM90_TMA_LOADENS4_14ComposedLayoutINS4_7SwizzleILi1ELi4ELi3EEENS4_18smem_ptr_flag_bitsILi8EEENST_INS5_IJNSA_ILi8EEESH_EEENS5_IJSH_SB_EEEEEEEvNS4_8identityES10_S1A_vS1B_EENS_8epilogue10collective6detail29Sm90TmaWarpSpecializedAdapterINS1E_15DefaultEpilogueISJ_SK_SK_NS1D_6thread17LinearCombinationISJ_Li1EffLNS1I_9ScaleType4KindE0ELNS_15FloatRoundStyleE2ESJ_EENS1_15EpilogueDefaultEEEEEvvEEEEvNT_6ParamsE,"aw",@nobits
	.sectionflags	@""
	.align	16
	.zero		1024


//--------------------- .nv.shared.reserved.0     --------------------------
	.section	.nv.shared.reserved.0,"aw",@nobits
	.weak		__nv_reservedSMEM_offset_0_alias
	.size		__nv_reservedSMEM_offset_0_alias, 0, 0
	.other		__nv_reservedSMEM_offset_0_alias,@"STO_CUDA_RESERVED_SHARED STV_DEFAULT"
__nv_reservedSMEM_offset_0_alias:
	.zero		0


//--------------------- .nv.global                --------------------------
	.section	.nv.global,"aw",@nobits
.nv.global:
	.type		_ZN40_INTERNAL_c3b4a4b6_4_k_cu_2e7e6811_215154cute1_E,@object
	.size		_ZN40_INTERNAL_c3b4a4b6_4_k_cu_2e7e6811_215154cute1_E,(_ZN40_INTERNAL_c3b4a4b6_4_k_cu_2e7e6811_215154cuda3std3__45__cpo6cbeginE - _ZN40_INTERNAL_c3b4a4b6_4_k_cu_2e7e6811_215154cute1_E)
_ZN40_INTERNAL_c3b4a4b6_4_k_cu_2e7e6811_215154cute1_E:
	.zero		1
	.type		_ZN40_INTERNAL_c3b4a4b6_4_k_cu_2e7e6811_215154cuda3std3__45__cpo6cbeginE,@object
	.size		_ZN40_INTERNAL_c3b4a4b6_4_k_cu_2e7e6811_215154cuda3std3__45__cpo6cbeginE,(_ZN40_INTERNAL_c3b4a4b6_4_k_cu_2e7e6811_215154cuda3std3__48in_placeE - _ZN40_INTERNAL_c3b4a4b6_4_k_cu_2e7e6811_215154cuda3std3__45__cpo6cbeginE)
_ZN40_INTERNAL_c3b4a4b6_4_k_cu_2e7e6811_215154cuda3std3__45__cpo6cbeginE:
	.zero		1
	.type		_ZN40_INTERNAL_c3b4a4b6_4_k_cu_2e7e6811_215154cuda3std3__48in_placeE,@object
	.size		_ZN40_INTERNAL_c3b4a4b6_4_k_cu_2e7e6811_215154cuda3std3__48in_placeE,(_ZN40_INTERNAL_c3b4a4b6_4_k_cu_2e7e6811_215154cuda3std6ranges3__45__cpo9iter_moveE - _ZN40_INTERNAL_c3b4a4b6_4_k_cu_2e7e6811_215154cuda3std3__48in_placeE)
_ZN40_INTERNAL_c3b4a4b6_4_k_cu_2e7e6811_215154cuda3std3__48in_placeE:
	.zero		1
	.type		_ZN40_INTERNAL_c3b4a4b6_4_k_cu_2e7e6811_215154cuda3std6ranges3__45__cpo9iter_moveE,@object
	.size		_ZN40_INTERNAL_c3b4a4b6_4_k_cu_2e7e6811_215154cuda3std6ranges3__45__cpo9iter_moveE,(_ZN40_INTERNAL_c3b4a4b6_4_k_cu_2e7e6811_215154cuda3std3__45__cpo5beginE - _ZN40_INTERNAL_c3b4a4b6_4_k_cu_2e7e6811_215154cuda3std6ranges3__45__cpo9iter_moveE)
_ZN40_INTERNAL_c3b4a4b6_4_k_cu_2e7e6811_215154cuda3std6ranges3__45__cpo9iter_moveE:
	.zero		1
	.type		_ZN40_INTERNAL_c3b4a4b6_4_k_cu_2e7e6811_215154cuda3std3__45__cpo5beginE,@object
	.size		_ZN40_INTERNAL_c3b4a4b6_4_k_cu_2e7e6811_215154cuda3std3__45__cpo5beginE,(_ZN40_INTERNAL_c3b4a4b6_4_k_cu_2e7e6811_215154cuda3std3__442_GLOBAL__N__c3b4a4b6_4_k_cu_2e7e6811_215156ignoreE - _ZN40_INTERNAL_c3b4a4b6_4_k_cu_2e7e6811_215154cuda3std3__45__cpo5beginE)
_ZN40_INTERNAL_c3b4a4b6_4_k_cu_2e7e6811_215154cuda3std3__45__cpo5beginE:
	.zero		1
	.type		_ZN40_INTERNAL_c3b4a4b6_4_k_cu_2e7e6811_215154cuda3std3__442_GLOBAL__N__c3b4a4b6_4_k_cu_2e7e6811_215156ignoreE,@object
	.size		_ZN40_INTERNAL_c3b4a4b6_4_k_cu_2e7e6811_215154cuda3std3__442_GLOBAL__N__c3b4a4b6_4_k_cu_2e7e6811_215156ignoreE,(_ZN40_INTERNAL_c3b4a4b6_4_k_cu_2e7e6811_215154cute7productE - _ZN40_INTERNAL_c3b4a4b6_4_k_cu_2e7e6811_215154cuda3std3__442_GLOBAL__N__c3b4a4b6_4_k_cu_2e7e6811_215156ignoreE)
_ZN40_INTERNAL_c3b4a4b6_4_k_cu_2e7e6811_215154cuda3std3__442_GLOBAL__N__c3b4a4b6_4_k_cu_2e7e6811_215156ignoreE:
	.zero		1
	.type		_ZN40_INTERNAL_c3b4a4b6_4_k_cu_2e7e6811_215154cute7productE,@object
	.size		_ZN40_INTERNAL_c3b4a4b6_4_k_cu_2e7e6811_215154cute7productE,(_ZN40_INTERNAL_c3b4a4b6_4_k_cu_2e7e6811_215154cuda3std3__45__cpo3endE - _ZN40_INTERNAL_c3b4a4b6_4_k_cu_2e7e6811_215154cute7productE)
_ZN40_INTERNAL_c3b4a4b6_4_k_cu_2e7e6811_215154cute7productE:
	.zero		1
	.type		_ZN40_INTERNAL_c3b4a4b6_4_k_cu_2e7e6811_215154cuda3std3__45__cpo3endE,@object
	.size		_ZN40_INTERNAL_c3b4a4b6_4_k_cu_2e7e6811_215154cuda3std3__45__cpo3endE,(_ZN40_INTERNAL_c3b4a4b6_4_k_cu_2e7e6811_215154cuda3std3__419piecewise_constructE - _ZN40_INTERNAL_c3b4a4b6_4_k_cu_2e7e6811_215154cuda3std3__45__cpo3endE)
_ZN40_INTERNAL_c3b4a4b6_4_k_cu_2e7e6811_215154cuda3std3__45__cpo3endE:
	.zero		1
	.type		_ZN40_INTERNAL_c3b4a4b6_4_k_cu_2e7e6811_215154cuda3std3__419piecewise_constructE,@object
	.size		_ZN40_INTERNAL_c3b4a4b6_4_k_cu_2e7e6811_215154cuda3std3__419piecewise_constructE,(_ZN40_INTERNAL_c3b4a4b6_4_k_cu_2e7e6811_215154cuda3std3__45__cpo4cendE - _ZN40_INTERNAL_c3b4a4b6_4_k_cu_2e7e6811_215154cuda3std3__419piecewise_constructE)
_ZN40_INTERNAL_c3b4a4b6_4_k_cu_2e7e6811_215154cuda3std3__419piecewise_constructE:
	.zero		1
	.type		_ZN40_INTERNAL_c3b4a4b6_4_k_cu_2e7e6811_215154cuda3std3__45__cpo4cendE,@object
	.size		_ZN40_INTERNAL_c3b4a4b6_4_k_cu_2e7e6811_215154cuda3std3__45__cpo4cendE,(_ZN40_INTERNAL_c3b4a4b6_4_k_cu_2e7e6811_215154cuda3std6ranges3__45__cpo4swapE - _ZN40_INTERNAL_c3b4a4b6_4_k_cu_2e7e6811_215154cuda3std3__45__cpo4cendE)
_ZN40_INTERNAL_c3b4a4b6_4_k_cu_2e7e6811_215154cuda3std3__45__cpo4cendE:
	.zero		1
	.type		_ZN40_INTERNAL_c3b4a4b6_4_k_cu_2e7e6811_215154cuda3std6ranges3__45__cpo4swapE,@object
	.size		_ZN40_INTERNAL_c3b4a4b6_4_k_cu_2e7e6811_215154cuda3std6ranges3__45__cpo4swapE,(.L_7 - _ZN40_INTERNAL_c3b4a4b6_4_k_cu_2e7e6811_215154cuda3std6ranges3__45__cpo4swapE)
_ZN40_INTERNAL_c3b4a4b6_4_k_cu_2e7e6811_215154cuda3std6ranges3__45__cpo4swapE:
	.zero		1
.L_7:


//--------------------- .nv.constant0._ZN7cutlass13device_kernelINS_4gemm6kernel13GemmUniversalIN4cute5tupleIJiiiiEEENS1_10collective13CollectiveMmaINS1_37MainloopSm90TmaGmmaWarpSpecializedFP8ILi5ENS5_IJNS4_1CILi1EEESB_SB_EEENS1_32KernelTmaWarpSpecializedPingpongEEENS5_IJNSA_ILi64EEENSA_ILi256EEENSA_ILi32EEEEEENS_12float_e5m2_tENS5_IJlSB_lEEESJ_SK_NS4_8TiledMMAINS4_8MMA_AtomIJNS4_4SM904GMMA31MMA_64x256x32_F32E5M2E5M2_SS_TNILNSO_7ScaleInE1ELSQ_1EEEEEENS4_6LayoutISC_NS5_IJNSA_ILi0EEESU_SU_EEEEENS5_IJNS4_10UnderscoreESX_SX_EEEEENS4_13SM90_TMA_LOADENS4_14ComposedLayoutINS4_7SwizzleILi1ELi4ELi3EEENS4_18smem_ptr_flag_bitsILi8EEENST_INS5_IJNSA_ILi8EEESH_EEENS5_IJSH_SB_EEEEEEEvNS4_8identityES10_S1A_vS1B_EENS_8epilogue10collective6detail29Sm90TmaWarpSpecializedAdapterINS1E_15DefaultEpilogueISJ_SK_SK_NS1D_6thread17LinearCombinationISJ_Li1EffLNS1I_9ScaleType4KindE0ELNS_15FloatRoundStyleE2ESJ_EENS1_15EpilogueDefaultEEEEEvvEEEEvNT_6ParamsE --------------------------
	.section	.nv.constant0._ZN7cutlass13device_kernelINS_4gemm6kernel13GemmUniversalIN4cute5tupleIJiiiiEEENS1_10collective13CollectiveMmaINS1_37MainloopSm90TmaGmmaWarpSpecializedFP8ILi5ENS5_IJNS4_1CILi1EEESB_SB_EEENS1_32KernelTmaWarpSpecializedPingpongEEENS5_IJNSA_ILi64EEENSA_ILi256EEENSA_ILi32EEEEEENS_12float_e5m2_tENS5_IJlSB_lEEESJ_SK_NS4_8TiledMMAINS4_8MMA_AtomIJNS4_4SM904GMMA31MMA_64x256x32_F32E5M2E5M2_SS_TNILNSO_7ScaleInE1ELSQ_1EEEEEENS4_6LayoutISC_NS5_IJNSA_ILi0EEESU_SU_EEEEENS5_IJNS4_10UnderscoreESX_SX_EEEEENS4_13SM90_TMA_LOADENS4_14ComposedLayoutINS4_7SwizzleILi1ELi4ELi3EEENS4_18smem_ptr_flag_bitsILi8EEENST_INS5_IJNSA_ILi8EEESH_EEENS5_IJSH_SB_EEEEEEEvNS4_8identityES10_S1A_vS1B_EENS_8epilogue10collective6detail29Sm90TmaWarpSpecializedAdapterINS1E_15DefaultEpilogueISJ_SK_SK_NS1D_6thread17LinearCombinationISJ_Li1EffLNS1I_9ScaleType4KindE0ELNS_15FloatRoundStyleE2ESJ_EENS1_15EpilogueDefaultEEEEEvvEEEEvNT_6ParamsE,"a",@progbits
	.sectionflags	@""
	.align	4
.nv.constant0._ZN7cutlass13device_kernelINS_4gemm6kernel13GemmUniversalIN4cute5tupleIJiiiiEEENS1_10collective13CollectiveMmaINS1_37MainloopSm90TmaGmmaWarpSpecializedFP8ILi5ENS5_IJNS4_1CILi1EEESB_SB_EEENS1_32KernelTmaWarpSpecializedPingpongEEENS5_IJNSA_ILi64EEENSA_ILi256EEENSA_ILi32EEEEEENS_12float_e5m2_tENS5_IJlSB_lEEESJ_SK_NS4_8TiledMMAINS4_8MMA_AtomIJNS4_4SM904GMMA31MMA_64x256x32_F32E5M2E5M2_SS_TNILNSO_7ScaleInE1ELSQ_1EEEEEENS4_6LayoutISC_NS5_IJNSA_ILi0EEESU_SU_EEEEENS5_IJNS4_10UnderscoreESX_SX_EEEEENS4_13SM90_TMA_LOADENS4_14ComposedLayoutINS4_7SwizzleILi1ELi4ELi3EEENS4_18smem_ptr_flag_bitsILi8EEENST_INS5_IJNSA_ILi8EEESH_EEENS5_IJSH_SB_EEEEEEEvNS4_8identityES10_S1A_vS1B_EENS_8epilogue10collective6detail29Sm90TmaWarpSpecializedAdapterINS1E_15DefaultEpilogueISJ_SK_SK_NS1D_6thread17LinearCombinationISJ_Li1EffLNS1I_9ScaleType4KindE0ELNS_15FloatRoundStyleE2ESJ_EENS1_15EpilogueDefaultEEEEEvvEEEEvNT_6ParamsE:
	.zero		1664


//--------------------- SYMBOLS --------------------------

	.type		.nv.reservedSmem.offset0,@object
	.size		.nv.reservedSmem.offset0,0x4
